// auto-generated by cutlass_sweep.gemm — config: {"arch": "sm_90", "cluster_m": 2, "cluster_n": 2, "dtype": "e4m3", "stages": 3, "tile_k": 64, "tile_m": 128, "tile_n": 256}
#include "cutlass/cutlass.h"
#include "cutlass/gemm/collective/collective_builder.hpp"
#include "cutlass/gemm/device/gemm_universal_adapter.h"
#include "cutlass/gemm/kernel/gemm_universal.hpp"
#include "cutlass/epilogue/collective/collective_builder.hpp"

using ElemA = cutlass::float_e4m3_t;
using ElemB = cutlass::float_e4m3_t;
using ElemCD = cutlass::float_e4m3_t;
using Acc  = float;
using TileShape    = cute::Shape<cute::_128, cute::_256, cute::_64>;
using ClusterShape = cute::Shape<cute::_2, cute::_2, cute::_1>;

using CollectiveEpilogue = typename cutlass::epilogue::collective::CollectiveBuilder<
    cutlass::arch::Sm90, cutlass::arch::OpClassTensorOp,
    TileShape, ClusterShape,
    cutlass::epilogue::collective::EpilogueTileAuto,
    Acc, Acc,
    ElemCD, cutlass::layout::RowMajor, 128 / cutlass::sizeof_bits<ElemCD>::value,
    ElemCD, cutlass::layout::RowMajor, 128 / cutlass::sizeof_bits<ElemCD>::value,
    cutlass::epilogue::collective::EpilogueScheduleAuto
  >::CollectiveOp;

using CollectiveMainloop = typename cutlass::gemm::collective::CollectiveBuilder<
    cutlass::arch::Sm90, cutlass::arch::OpClassTensorOp,
    ElemA, cutlass::layout::RowMajor, 128 / cutlass::sizeof_bits<ElemA>::value,
    ElemB, cutlass::layout::ColumnMajor, 128 / cutlass::sizeof_bits<ElemB>::value,
    Acc,
    TileShape, ClusterShape,
    cutlass::gemm::collective::StageCount<3>,
    cutlass::gemm::collective::KernelScheduleAuto
  >::CollectiveOp;

using GemmKernel = cutlass::gemm::kernel::GemmUniversal<
    cute::Shape<int,int,int,int>,
    CollectiveMainloop,
    CollectiveEpilogue
>;
using Gemm = cutlass::gemm::device::GemmUniversalAdapter<GemmKernel>;

// Force the device kernel symbol into the cubin without needing a host main.
auto* _anchor = &cutlass::device_kernel<GemmKernel>;


// ===== COMPILED SASS (sm_90a) =====

	.target	sm_90a

	.elftype	@"ET_EXEC"


//--------------------- .note.nv.tkinfo           --------------------------
	.section	.note.nv.tkinfo,"",@"SHT_NOTE"
	.sectionflags	@"SHF_NOTE_NV_TKINFO"
	.tkinfo
        /*0018*/ 	.word	0x00000002
        /*0030*/ 	.string	""
        /*0030*/ 	.string	"ptxas"
        /*0030*/ 	.string	"Cuda compilation tools, release 13.0, V13.0.88"
        /*0030*/ 	.string	"Build cuda_13.0.r13.0/compiler.36424714_0"
        /*0030*/ 	.string	"-arch sm_90a -m 64 "



//--------------------- .note.nv.cuinfo           --------------------------
	.section	.note.nv.cuinfo,"",@"SHT_NOTE"
	.sectionflags	@"SHF_NOTE_NV_CUINFO"
        /*0018*/ 	.short	0x0002
        /*001a*/ 	.short	0x005a
        /*001c*/ 	.short	0x0082
	.zero		2


//--------------------- .nv.info                  --------------------------
	.section	.nv.info,"",@"SHT_CUDA_INFO"
	.align	4


	//----- nvinfo : EIATTR_REGCOUNT
	.align		4
        /*0000*/ 	.byte	0x04, 0x2f
        /*0002*/ 	.short	(.L_12 - .L_11)
	.align		4
.L_11:
        /*0004*/ 	.word	index@(_ZN7cutlass13device_kernelINS_4gemm6kernel13GemmUniversalIN4cute5tupleIJiiiiEEENS1_10collective13CollectiveMmaINS1_37MainloopSm90TmaGmmaWarpSpecializedFP8ILi3ENS5_IJNS4_1CILi2EEESB_NSA_ILi1EEEEEENS1_35KernelTmaWarpSpecializedCooperativeEEENS5_IJNSA_ILi128EEENSA_ILi256EEENSA_ILi64EEEEEENS_12float_e4m3_tENS5_IJlSC_lEEESK_SL_NS4_8TiledMMAINS4_8MMA_AtomIJNS4_4SM904GMMA31MMA_64x256x32_F32E4M3E4M3_SS_TNILNSP_7ScaleInE1ELSR_1EEEEEENS4_6LayoutINS5_IJSB_SC_SC_EEENS5_IJSC_NSA_ILi0EEESW_EEEEENS5_IJNS4_10UnderscoreESZ_SZ_EEEEENS4_23SM90_TMA_LOAD_MULTICASTENS4_14ComposedLayoutINS4_7SwizzleILi2ELi4ELi3EEENS4_18smem_ptr_flag_bitsILi8EEENSU_INS5_IJNSA_ILi8EEESI_EEENS5_IJSI_SC_EEEEEEEvNS4_8identityES12_S1C_vS1D_EENS_8epilogue10collective6detail29Sm90TmaWarpSpecializedAdapterINS1G_15DefaultEpilogueISK_SL_SL_NS1F_6thread17LinearCombinationISK_Li1EffLNS1K_9ScaleType4KindE0ELNS_15FloatRoundStyleE2ESK_EENS1_15EpilogueDefaultEEEEEvvEEEEvNT_6ParamsE)
        /*0008*/ 	.word	0x000000a8


	//----- nvinfo : EIATTR_FRAME_SIZE
	.align		4
.L_12:
        /*000c*/ 	.byte	0x04, 0x11
        /*000e*/ 	.short	(.L_14 - .L_13)
	.align		4
.L_13:
        /*0010*/ 	.word	index@(_ZN7cutlass13device_kernelINS_4gemm6kernel13GemmUniversalIN4cute5tupleIJiiiiEEENS1_10collective13CollectiveMmaINS1_37MainloopSm90TmaGmmaWarpSpecializedFP8ILi3ENS5_IJNS4_1CILi2EEESB_NSA_ILi1EEEEEENS1_35KernelTmaWarpSpecializedCooperativeEEENS5_IJNSA_ILi128EEENSA_ILi256EEENSA_ILi64EEEEEENS_12float_e4m3_tENS5_IJlSC_lEEESK_SL_NS4_8TiledMMAINS4_8MMA_AtomIJNS4_4SM904GMMA31MMA_64x256x32_F32E4M3E4M3_SS_TNILNSP_7ScaleInE1ELSR_1EEEEEENS4_6LayoutINS5_IJSB_SC_SC_EEENS5_IJSC_NSA_ILi0EEESW_EEEEENS5_IJNS4_10UnderscoreESZ_SZ_EEEEENS4_23SM90_TMA_LOAD_MULTICASTENS4_14ComposedLayoutINS4_7SwizzleILi2ELi4ELi3EEENS4_18smem_ptr_flag_bitsILi8EEENSU_INS5_IJNSA_ILi8EEESI_EEENS5_IJSI_SC_EEEEEEEvNS4_8identityES12_S1C_vS1D_EENS_8epilogue10collective6detail29Sm90TmaWarpSpecializedAdapterINS1G_15DefaultEpilogueISK_SL_SL_NS1F_6thread17LinearCombinationISK_Li1EffLNS1K_9ScaleType4KindE0ELNS_15FloatRoundStyleE2ESK_EENS1_15EpilogueDefaultEEEEEvvEEEEvNT_6ParamsE)
        /*0014*/ 	.word	0x00000108


	//----- nvinfo : EIATTR_MIN_STACK_SIZE
	.align		4
.L_14:
        /*0018*/ 	.byte	0x04, 0x12
        /*001a*/ 	.short	(.L_16 - .L_15)
	.align		4
.L_15:
        /*001c*/ 	.word	index@(_ZN7cutlass13device_kernelINS_4gemm6kernel13GemmUniversalIN4cute5tupleIJiiiiEEENS1_10collective13CollectiveMmaINS1_37MainloopSm90TmaGmmaWarpSpecializedFP8ILi3ENS5_IJNS4_1CILi2EEESB_NSA_ILi1EEEEEENS1_35KernelTmaWarpSpecializedCooperativeEEENS5_IJNSA_ILi128EEENSA_ILi256EEENSA_ILi64EEEEEENS_12float_e4m3_tENS5_IJlSC_lEEESK_SL_NS4_8TiledMMAINS4_8MMA_AtomIJNS4_4SM904GMMA31MMA_64x256x32_F32E4M3E4M3_SS_TNILNSP_7ScaleInE1ELSR_1EEEEEENS4_6LayoutINS5_IJSB_SC_SC_EEENS5_IJSC_NSA_ILi0EEESW_EEEEENS5_IJNS4_10UnderscoreESZ_SZ_EEEEENS4_23SM90_TMA_LOAD_MULTICASTENS4_14ComposedLayoutINS4_7SwizzleILi2ELi4ELi3EEENS4_18smem_ptr_flag_bitsILi8EEENSU_INS5_IJNSA_ILi8EEESI_EEENS5_IJSI_SC_EEEEEEEvNS4_8identityES12_S1C_vS1D_EENS_8epilogue10collective6detail29Sm90TmaWarpSpecializedAdapterINS1G_15DefaultEpilogueISK_SL_SL_NS1F_6thread17LinearCombinationISK_Li1EffLNS1K_9ScaleType4KindE0ELNS_15FloatRoundStyleE2ESK_EENS1_15EpilogueDefaultEEEEEvvEEEEvNT_6ParamsE)
        /*0020*/ 	.word	0x00000108
.L_16:


//--------------------- .nv.compat                --------------------------
	.section	.nv.compat,"",@"SHT_CUDA_COMPAT_INFO"
	.align	4
        /*0000*/ 	.byte	0x02, 0x09, 0x01, 0x00, 0x02, 0x02, 0x04, 0x00, 0x02, 0x05, 0x05, 0x00, 0x03, 0x07, 0x01, 0x01
        /*0010*/ 	.byte	0x02, 0x03, 0x01, 0x00, 0x02, 0x06, 0x01, 0x00, 0x04, 0x0b, 0x08, 0x00, 0x00, 0x00, 0x00, 0x00
        /*0020*/ 	.byte	0x00, 0x00, 0x00, 0x00


//--------------------- .nv.info._ZN7cutlass13device_kernelINS_4gemm6kernel13GemmUniversalIN4cute5tupleIJiiiiEEENS1_10collective13CollectiveMmaINS1_37MainloopSm90TmaGmmaWarpSpecializedFP8ILi3ENS5_IJNS4_1CILi2EEESB_NSA_ILi1EEEEEENS1_35KernelTmaWarpSpecializedCooperativeEEENS5_IJNSA_ILi128EEENSA_ILi256EEENSA_ILi64EEEEEENS_12float_e4m3_tENS5_IJlSC_lEEESK_SL_NS4_8TiledMMAINS4_8MMA_AtomIJNS4_4SM904GMMA31MMA_64x256x32_F32E4M3E4M3_SS_TNILNSP_7ScaleInE1ELSR_1EEEEEENS4_6LayoutINS5_IJSB_SC_SC_EEENS5_IJSC_NSA_ILi0EEESW_EEEEENS5_IJNS4_10UnderscoreESZ_SZ_EEEEENS4_23SM90_TMA_LOAD_MULTICASTENS4_14ComposedLayoutINS4_7SwizzleILi2ELi4ELi3EEENS4_18smem_ptr_flag_bitsILi8EEENSU_INS5_IJNSA_ILi8EEESI_EEENS5_IJSI_SC_EEEEEEEvNS4_8identityES12_S1C_vS1D_EENS_8epilogue10collective6detail29Sm90TmaWarpSpecializedAdapterINS1G_15DefaultEpilogueISK_SL_SL_NS1F_6thread17LinearCombinationISK_Li1EffLNS1K_9ScaleType4KindE0ELNS_15FloatRoundStyleE2ESK_EENS1_15EpilogueDefaultEEEEEvvEEEEvNT_6ParamsE --------------------------
	.section	.nv.info._ZN7cutlass13device_kernelINS_4gemm6kernel13GemmUniversalIN4cute5tupleIJiiiiEEENS1_10collective13CollectiveMmaINS1_37MainloopSm90TmaGmmaWarpSpecializedFP8ILi3ENS5_IJNS4_1CILi2EEESB_NSA_ILi1EEEEEENS1_35KernelTmaWarpSpecializedCooperativeEEENS5_IJNSA_ILi128EEENSA_ILi256EEENSA_ILi64EEEEEENS_12float_e4m3_tENS5_IJlSC_lEEESK_SL_NS4_8TiledMMAINS4_8MMA_AtomIJNS4_4SM904GMMA31MMA_64x256x32_F32E4M3E4M3_SS_TNILNSP_7ScaleInE1ELSR_1EEEEEENS4_6LayoutINS5_IJSB_SC_SC_EEENS5_IJSC_NSA_ILi0EEESW_EEEEENS5_IJNS4_10UnderscoreESZ_SZ_EEEEENS4_23SM90_TMA_LOAD_MULTICASTENS4_14ComposedLayoutINS4_7SwizzleILi2ELi4ELi3EEENS4_18smem_ptr_flag_bitsILi8EEENSU_INS5_IJNSA_ILi8EEESI_EEENS5_IJSI_SC_EEEEEEEvNS4_8identityES12_S1C_vS1D_EENS_8epilogue10collective6detail29Sm90TmaWarpSpecializedAdapterINS1G_15DefaultEpilogueISK_SL_SL_NS1F_6thread17LinearCombinationISK_Li1EffLNS1K_9ScaleType4KindE0ELNS_15FloatRoundStyleE2ESK_EENS1_15EpilogueDefaultEEEEEvvEEEEvNT_6ParamsE,"",@"SHT_CUDA_INFO"
	.sectionflags	@""
	.align	4


	//----- nvinfo : EIATTR_CUDA_API_VERSION
	.align		4
        /*0000*/ 	.byte	0x04, 0x37
        /*0002*/ 	.short	(.L_18 - .L_17)
.L_17:
        /*0004*/ 	.word	0x00000082


	//----- nvinfo : EIATTR_KPARAM_INFO
	.align		4
.L_18:
        /*0008*/ 	.byte	0x04, 0x17
        /*000a*/ 	.short	(.L_20 - .L_19)
.L_19:
        /*000c*/ 	.word	0x00000000
        /*0010*/ 	.short	0x0000
        /*0012*/ 	.short	0x0070
        /*0014*/ 	.byte	0x00, 0xf0, 0x01, 0x10


	//----- nvinfo : EIATTR_SPARSE_MMA_MASK
	.align		4
.L_20:
        /*0018*/ 	.byte	0x03, 0x50
        /*001a*/ 	.short	0x0000


	//----- nvinfo : EIATTR_MAXREG_COUNT
	.align		4
        /*001c*/ 	.byte	0x03, 0x1b
        /*001e*/ 	.short	0x00a8


	//----- nvinfo : EIATTR_NUM_BARRIERS
	.align		4
        /*0020*/ 	.byte	0x02, 0x4c
        /*0022*/ 	.byte	0x01
	.zero		1


	//----- nvinfo : EIATTR_ANNOTATIONS
	.align		4
        /*0024*/ 	.byte	0x04, 0x55
        /*0026*/ 	.short	(.L_22 - .L_21)


	//   ....[0]....
.L_21:
        /*0028*/ 	.word	0x00000001
        /*002c*/ 	.byte	0xf0, 0x06, 0x00, 0x00, 0x01, 0x00, 0x00, 0x00, 0xe0, 0x07, 0x00, 0x00, 0x01, 0x00, 0x00, 0x00
        /* <DEDUP_REMOVED lines=198> */
        /*0c9c*/ 	.byte	0x90, 0x03, 0x01, 0x00


	//----- nvinfo : EIATTR_MERCURY_ISA_VERSION
	.align		4
.L_22:
        /*0ca0*/ 	.byte	0x03, 0x5f
        /*0ca2*/ 	.short	0x0101


	//----- nvinfo : EIATTR_INT_WARP_WIDE_INSTR_OFFSETS
	.align		4
        /*0ca4*/ 	.byte	0x04, 0x31
        /*0ca6*/ 	.short	(.L_24 - .L_23)


	//   ....[0]....
.L_23:
        /*0ca8*/ 	.word	0x00000530


	//   ....[1]....
        /*0cac*/ 	.word	0x00000550


	//   ....[2]....
        /*0cb0*/ 	.word	0x000006c0


	//----- nvinfo : EIATTR_COOP_GROUP_MASK_REGIDS
	.align		4
.L_24:
        /*0cb4*/ 	.byte	0x04, 0x29
        /*0cb6*/ 	.short	(.L_26 - .L_25)


	//   ....[0]....
.L_25:
        /*0cb8*/ 	.word	0xffffffff


	//   ....[1]....
        /*0cbc*/ 	.word	0xffffffff


	//   ....[2]....
        /*0cc0*/ 	.word	0xffffffff


	//   ....[3]....
        /*0cc4*/ 	.word	0xffffffff


	//   ....[4]....
        /*0cc8*/ 	.word	0xffffffff


	//   ....[5]....
        /*0ccc*/ 	.word	0xffffffff


	//----- nvinfo : EIATTR_COOP_GROUP_INSTR_OFFSETS
	.align		4
.L_26:
        /*0cd0*/ 	.byte	0x04, 0x28
        /*0cd2*/ 	.short	(.L_28 - .L_27)


	//   ....[0]....
.L_27:
        /*0cd4*/ 	.word	0x00000070


	//   ....[1]....
        /*0cd8*/ 	.word	0x00000080


	//   ....[2]....
        /*0cdc*/ 	.word	0x000001a0


	//   ....[3]....
        /*0ce0*/ 	.word	0x000003a0


	//   ....[4]....
        /*0ce4*/ 	.word	0x00000820


	//   ....[5]....
        /*0ce8*/ 	.word	0x000015a0


	//----- nvinfo : EIATTR_REG_RECONFIG
	.align		4
.L_28:
        /*0cec*/ 	.byte	0x01, 0x54
	.zero		2


	//----- nvinfo : EIATTR_MBARRIER_INSTR_OFFSETS
	.align		4
        /*0cf0*/ 	.byte	0x04, 0x39
        /*0cf2*/ 	.short	(.L_30 - .L_29)


	//   ....[0]....
.L_29:
        /*0cf4*/ 	.word	0x00000320
        /*0cf8*/ 	.word	0x000000ff
        /*0cfc*/ 	.word	0x00000000
        /*0d00*/ 	.short	0x0100
        /*0d02*/ 	.byte	0x09
	.zero		1


	//   ....[1]....
        /*0d04*/ 	.word	0x00000330
        /*0d08*/ 	.word	0x000000ff
        /*0d0c*/ 	.word	0x00000018
        /*0d10*/ 	.short	0x0100
        /*0d12*/ 	.byte	0x09
	.zero		1


	//   ....[2]....
        /*0d14*/ 	.word	0x00000340
        /*0d18*/ 	.word	0x000000ff
        /*0d1c*/ 	.word	0x00000008
        /*0d20*/ 	.short	0x0100
        /*0d22*/ 	.byte	0x09
	.zero		1


	//   ....[3]....
        /*0d24*/ 	.word	0x00000350
        /*0d28*/ 	.word	0x000000ff
        /*0d2c*/ 	.word	0x00000020
        /*0d30*/ 	.short	0x0100
        /*0d32*/ 	.byte	0x09
	.zero		1


	//   ....[4]....
        /*0d34*/ 	.word	0x00000360
        /*0d38*/ 	.word	0x000000ff
        /*0d3c*/ 	.word	0x00000010
        /*0d40*/ 	.short	0x0100
        /*0d42*/ 	.byte	0x09
	.zero		1


	//   ....[5]....
        /*0d44*/ 	.word	0x00000370
        /*0d48*/ 	.word	0x000000ff
        /*0d4c*/ 	.word	0x00000028
        /*0d50*/ 	.short	0x0100
        /*0d52*/ 	.byte	0x09
	.zero		1


	//   ....[6]....
        /*0d54*/ 	.word	0x00000750
        /*0d58*/ 	.word	0x000000ff
        /*0d5c*/ 	.word	0x00000040
        /*0d60*/ 	.short	0x0100
        /*0d62*/ 	.byte	0x06
	.zero		1


	//   ....[7]....
        /*0d64*/ 	.word	0x000007c0
        /*0d68*/ 	.word	0x000000ff
        /*0d6c*/ 	.word	0x00000048
        /*0d70*/ 	.short	0x0100
        /*0d72*/ 	.byte	0x06
	.zero		1


	//   ....[8]....
        /*0d74*/ 	.word	0x00001db0
        /*0d78*/ 	.word	0x000000ff
        /*0d7c*/ 	.word	0x00000000
        /*0d80*/ 	.short	0x010a
        /*0d82*/ 	.byte	0x06
	.zero		1


	//   ....[9]....
        /*0d84*/ 	.word	0x00001df0
        /*0d88*/ 	.word	0x000000ff
        /*0d8c*/ 	.word	0x00000000
        /*0d90*/ 	.short	0x010a
        /*0d92*/ 	.byte	0x06
	.zero		1


	//   ....[10]....
        /*0d94*/ 	.word	0x00003000
        /*0d98*/ 	.word	0x000000ff
        /*0d9c*/ 	.word	0x00000000
        /*0da0*/ 	.short	0x010a
        /*0da2*/ 	.byte	0x09
	.zero		1


	//   ....[11]....
        /*0da4*/ 	.word	0x00003040
        /*0da8*/ 	.word	0x000000ff
        /*0dac*/ 	.word	0x00000000
        /*0db0*/ 	.short	0x010a
        /*0db2*/ 	.byte	0x09
	.zero		1


	//   ....[12]....
        /*0db4*/ 	.word	0x000040d0
        /*0db8*/ 	.word	0x000000e5
        /*0dbc*/ 	.word	0x00000000
        /*0dc0*/ 	.short	0x0101
        /*0dc2*/ 	.byte	0x3f
	.zero		1


	//   ....[13]....
        /*0dc4*/ 	.word	0x000052f0
        /*0dc8*/ 	.word	0x00000018
        /*0dcc*/ 	.word	0x00000000
        /*0dd0*/ 	.short	0x0101
        /*0dd2*/ 	.byte	0x3f
	.zero		1


	//   ....[14]....
        /*0dd4*/ 	.word	0x0000f600
        /*0dd8*/ 	.word	0x0000000b
        /*0ddc*/ 	.word	0x00000018
        /*0de0*/ 	.short	0x010a
        /*0de2*/ 	.byte	0x3f
	.zero		1


	//   ....[15]....
        /*0de4*/ 	.word	0x0000f9f0
        /*0de8*/ 	.word	0x00000004
        /*0dec*/ 	.word	0x00000048
        /*0df0*/ 	.short	0x0101
        /*0df2*/ 	.byte	0x3f
	.zero		1


	//   ....[16]....
        /*0df4*/ 	.word	0x00010170
        /*0df8*/ 	.word	0x00000007
        /*0dfc*/ 	.word	0x00000000
        /*0e00*/ 	.short	0x010a
        /*0e02*/ 	.byte	0x3f
	.zero		1


	//   ....[17]....
        /*0e04*/ 	.word	0x000101f0
        /*0e08*/ 	.word	0x00000009
        /*0e0c*/ 	.word	0x00000000
        /*0e10*/ 	.short	0x010a
        /*0e12*/ 	.byte	0x3f
	.zero		1


	//   ....[18]....
        /*0e14*/ 	.word	0x00010280
        /*0e18*/ 	.word	0x00000003
        /*0e1c*/ 	.word	0x00000000
        /*0e20*/ 	.short	0x010a
        /*0e22*/ 	.byte	0x3f
	.zero		1


	//   ....[19]....
        /*0e24*/ 	.word	0x000102f0
        /*0e28*/ 	.word	0x00000003
        /*0e2c*/ 	.word	0x00000000
        /*0e30*/ 	.short	0x010a
        /*0e32*/ 	.byte	0x3f
	.zero		1


	//   ....[20]....
        /*0e34*/ 	.word	0x00010360
        /*0e38*/ 	.word	0x00000000
        /*0e3c*/ 	.word	0x00000000
        /*0e40*/ 	.short	0x010a
        /*0e42*/ 	.byte	0x3f
	.zero		1


	//   ....[21]....
        /*0e44*/ 	.word	0x00010440
        /*0e48*/ 	.word	0x0000000b
        /*0e4c*/ 	.word	0x00000018
        /*0e50*/ 	.short	0x010a
        /*0e52*/ 	.byte	0x3f
	.zero		1


	//   ....[22]....
        /*0e54*/ 	.word	0x00010510
        /*0e58*/ 	.word	0x00000007
        /*0e5c*/ 	.word	0x00000000
        /*0e60*/ 	.short	0x010a
        /*0e62*/ 	.byte	0x3f
	.zero		1


	//   ....[23]....
        /*0e64*/ 	.word	0x00010560
        /*0e68*/ 	.word	0x00000009
        /*0e6c*/ 	.word	0x00000000
        /*0e70*/ 	.short	0x010a
        /*0e72*/ 	.byte	0x3f
	.zero		1


	//----- nvinfo : EIATTR_NUM_MBARRIERS
	.align		4
.L_30:
        /*0e74*/ 	.byte	0x03, 0x38
        /*0e76*/ 	.short	0x0008


	//----- nvinfo : EIATTR_EXIT_INSTR_OFFSETS
	.align		4
        /*0e78*/ 	.byte	0x04, 0x1c
        /*0e7a*/ 	.short	(.L_32 - .L_31)


	//   ....[0]....
.L_31:
        /*0e7c*/ 	.word	0x000009b0


	//   ....[1]....
        /*0e80*/ 	.word	0x00001240


	//   ....[2]....
        /*0e84*/ 	.word	0x0000ec10


	//   ....[3]....
        /*0e88*/ 	.word	0x0000f1a0


	//   ....[4]....
        /*0e8c*/ 	.word	0x000102d0


	//----- nvinfo : EIATTR_MAX_THREADS
	.align		4
.L_32:
        /*0e90*/ 	.byte	0x04, 0x05
        /*0e92*/ 	.short	(.L_34 - .L_33)
.L_33:
        /*0e94*/ 	.word	0x00000180
        /*0e98*/ 	.word	0x00000001
        /*0e9c*/ 	.word	0x00000001


	//----- nvinfo : EIATTR_CRS_STACK_SIZE
	.align		4
.L_34:
        /*0ea0*/ 	.byte	0x04, 0x1e
        /*0ea2*/ 	.short	(.L_36 - .L_35)
.L_35:
        /*0ea4*/ 	.word	0x00000000


	//----- nvinfo : EIATTR_CBANK_PARAM_SIZE
	.align		4
.L_36:
        /*0ea8*/ 	.byte	0x03, 0x19
        /*0eaa*/ 	.short	0x0470


	//----- nvinfo : EIATTR_PARAM_CBANK
	.align		4
        /*0eac*/ 	.byte	0x04, 0x0a
        /*0eae*/ 	.short	(.L_38 - .L_37)
	.align		4
.L_37:
        /*0eb0*/ 	.word	index@(.nv.constant0._ZN7cutlass13device_kernelINS_4gemm6kernel13GemmUniversalIN4cute5tupleIJiiiiEEENS1_10collective13CollectiveMmaINS1_37MainloopSm90TmaGmmaWarpSpecializedFP8ILi3ENS5_IJNS4_1CILi2EEESB_NSA_ILi1EEEEEENS1_35KernelTmaWarpSpecializedCooperativeEEENS5_IJNSA_ILi128EEENSA_ILi256EEENSA_ILi64EEEEEENS_12float_e4m3_tENS5_IJlSC_lEEESK_SL_NS4_8TiledMMAINS4_8MMA_AtomIJNS4_4SM904GMMA31MMA_64x256x32_F32E4M3E4M3_SS_TNILNSP_7ScaleInE1ELSR_1EEEEEENS4_6LayoutINS5_IJSB_SC_SC_EEENS5_IJSC_NSA_ILi0EEESW_EEEEENS5_IJNS4_10UnderscoreESZ_SZ_EEEEENS4_23SM90_TMA_LOAD_MULTICASTENS4_14ComposedLayoutINS4_7SwizzleILi2ELi4ELi3EEENS4_18smem_ptr_flag_bitsILi8EEENSU_INS5_IJNSA_ILi8EEESI_EEENS5_IJSI_SC_EEEEEEEvNS4_8identityES12_S1C_vS1D_EENS_8epilogue10collective6detail29Sm90TmaWarpSpecializedAdapterINS1G_15DefaultEpilogueISK_SL_SL_NS1F_6thread17LinearCombinationISK_Li1EffLNS1K_9ScaleType4KindE0ELNS_15FloatRoundStyleE2ESK_EENS1_15EpilogueDefaultEEEEEvvEEEEvNT_6ParamsE)
        /*0eb4*/ 	.short	0x0210
        /*0eb6*/ 	.short	0x0470


	//----- nvinfo : EIATTR_SW_WAR
	.align		4
.L_38:
        /*0eb8*/ 	.byte	0x04, 0x36
        /*0eba*/ 	.short	(.L_40 - .L_39)
.L_39:
        /*0ebc*/ 	.word	0x00000008
.L_40:


//--------------------- .nv.callgraph             --------------------------
	.section	.nv.callgraph,"",@"SHT_CUDA_CALLGRAPH"
	.align	4
	.sectionentsize	8
	.align		4
        /*0000*/ 	.word	0x00000000
	.align		4
        /*0004*/ 	.word	0xffffffff
	.align		4
        /*0008*/ 	.word	0x00000000
	.align		4
        /*000c*/ 	.word	0xfffffffe
	.align		4
        /*0010*/ 	.word	0x00000000
	.align		4
        /*0014*/ 	.word	0xfffffffd
	.align		4
        /*0018*/ 	.word	0x00000000
	.align		4
        /*001c*/ 	.word	0xfffffffc


//--------------------- .nv.constant4             --------------------------
	.section	.nv.constant4,"a",@progbits
	.align	8
	.align		8
.nv.constant4:
        /*0000*/ 	.dword	_ZN39_INTERNAL_463d13a7_4_k_cu_3d50eb5e_52334cuda3std3__45__cpo5beginE
	.align		8
        /*0008*/ 	.dword	_ZN39_INTERNAL_463d13a7_4_k_cu_3d50eb5e_52334cuda3std3__45__cpo3endE
	.align		8
        /*0010*/ 	.dword	_ZN39_INTERNAL_463d13a7_4_k_cu_3d50eb5e_52334cuda3std3__45__cpo6cbeginE
	.align		8
        /*0018*/ 	.dword	_ZN39_INTERNAL_463d13a7_4_k_cu_3d50eb5e_52334cuda3std3__45__cpo4cendE
	.align		8
        /*0020*/ 	.dword	_ZN39_INTERNAL_463d13a7_4_k_cu_3d50eb5e_52334cuda3std3__441_GLOBAL__N__463d13a7_4_k_cu_3d50eb5e_52336ignoreE
	.align		8
        /*0028*/ 	.dword	_ZN39_INTERNAL_463d13a7_4_k_cu_3d50eb5e_52334cuda3std3__419piecewise_constructE
	.align		8
        /*0030*/ 	.dword	_ZN39_INTERNAL_463d13a7_4_k_cu_3d50eb5e_52334cuda3std3__48in_placeE
	.align		8
        /*0038*/ 	.dword	_ZN39_INTERNAL_463d13a7_4_k_cu_3d50eb5e_52334cuda3std6ranges3__45__cpo4swapE
	.align		8
        /*0040*/ 	.dword	_ZN39_INTERNAL_463d13a7_4_k_cu_3d50eb5e_52334cuda3std6ranges3__45__cpo9iter_moveE
	.align		8
        /*0048*/ 	.dword	_ZN39_INTERNAL_463d13a7_4_k_cu_3d50eb5e_52334cute7productE
	.align		8
        /*0050*/ 	.dword	_ZN39_INTERNAL_463d13a7_4_k_cu_3d50eb5e_52334cute1_E


//--------------------- .text._ZN7cutlass13device_kernelINS_4gemm6kernel13GemmUniversalIN4cute5tupleIJiiiiEEENS1_10collective13CollectiveMmaINS1_37MainloopSm90TmaGmmaWarpSpecializedFP8ILi3ENS5_IJNS4_1CILi2EEESB_NSA_ILi1EEEEEENS1_35KernelTmaWarpSpecializedCooperativeEEENS5_IJNSA_ILi128EEENSA_ILi256EEENSA_ILi64EEEEEENS_12float_e4m3_tENS5_IJlSC_lEEESK_SL_NS4_8TiledMMAINS4_8MMA_AtomIJNS4_4SM904GMMA31MMA_64x256x32_F32E4M3E4M3_SS_TNILNSP_7ScaleInE1ELSR_1EEEEEENS4_6LayoutINS5_IJSB_SC_SC_EEENS5_IJSC_NSA_ILi0EEESW_EEEEENS5_IJNS4_10UnderscoreESZ_SZ_EEEEENS4_23SM90_TMA_LOAD_MULTICASTENS4_14ComposedLayoutINS4_7SwizzleILi2ELi4ELi3EEENS4_18smem_ptr_flag_bitsILi8EEENSU_INS5_IJNSA_ILi8EEESI_EEENS5_IJSI_SC_EEEEEEEvNS4_8identityES12_S1C_vS1D_EENS_8epilogue10collective6detail29Sm90TmaWarpSpecializedAdapterINS1G_15DefaultEpilogueISK_SL_SL_NS1F_6thread17LinearCombinationISK_Li1EffLNS1K_9ScaleType4KindE0ELNS_15FloatRoundStyleE2ESK_EENS1_15EpilogueDefaultEEEEEvvEEEEvNT_6ParamsE --------------------------
	.section	.text._ZN7cutlass13device_kernelINS_4gemm6kernel13GemmUniversalIN4cute5tupleIJiiiiEEENS1_10collective13CollectiveMmaINS1_37MainloopSm90TmaGmmaWarpSpecializedFP8ILi3ENS5_IJNS4_1CILi2EEESB_NSA_ILi1EEEEEENS1_35KernelTmaWarpSpecializedCooperativeEEENS5_IJNSA_ILi128EEENSA_ILi256EEENSA_ILi64EEEEEENS_12float_e4m3_tENS5_IJlSC_lEEESK_SL_NS4_8TiledMMAINS4_8MMA_AtomIJNS4_4SM904GMMA31MMA_64x256x32_F32E4M3E4M3_SS_TNILNSP_7ScaleInE1ELSR_1EEEEEENS4_6LayoutINS5_IJSB_SC_SC_EEENS5_IJSC_NSA_ILi0EEESW_EEEEENS5_IJNS4_10UnderscoreESZ_SZ_EEEEENS4_23SM90_TMA_LOAD_MULTICASTENS4_14ComposedLayoutINS4_7SwizzleILi2ELi4ELi3EEENS4_18smem_ptr_flag_bitsILi8EEENSU_INS5_IJNSA_ILi8EEESI_EEENS5_IJSI_SC_EEEEEEEvNS4_8identityES12_S1C_vS1D_EENS_8epilogue10collective6detail29Sm90TmaWarpSpecializedAdapterINS1G_15DefaultEpilogueISK_SL_SL_NS1F_6thread17LinearCombinationISK_Li1EffLNS1K_9ScaleType4KindE0ELNS_15FloatRoundStyleE2ESK_EENS1_15EpilogueDefaultEEEEEvvEEEEvNT_6ParamsE,"ax",@progbits
	.align	128
.text._ZN7cutlass13device_kernelINS_4gemm6kernel13GemmUniversalIN4cute5tupleIJiiiiEEENS1_10collective13CollectiveMmaINS1_37MainloopSm90TmaGmmaWarpSpecializedFP8ILi3ENS5_IJNS4_1CILi2EEESB_NSA_ILi1EEEEEENS1_35KernelTmaWarpSpecializedCooperativeEEENS5_IJNSA_ILi128EEENSA_ILi256EEENSA_ILi64EEEEEENS_12float_e4m3_tENS5_IJlSC_lEEESK_SL_NS4_8TiledMMAINS4_8MMA_AtomIJNS4_4SM904GMMA31MMA_64x256x32_F32E4M3E4M3_SS_TNILNSP_7ScaleInE1ELSR_1EEEEEENS4_6LayoutINS5_IJSB_SC_SC_EEENS5_IJSC_NSA_ILi0EEESW_EEEEENS5_IJNS4_10UnderscoreESZ_SZ_EEEEENS4_23SM90_TMA_LOAD_MULTICASTENS4_14ComposedLayoutINS4_7SwizzleILi2ELi4ELi3EEENS4_18smem_ptr_flag_bitsILi8EEENSU_INS5_IJNSA_ILi8EEESI_EEENS5_IJSI_SC_EEEEEEEvNS4_8identityES12_S1C_vS1D_EENS_8epilogue10collective6detail29Sm90TmaWarpSpecializedAdapterINS1G_15DefaultEpilogueISK_SL_SL_NS1F_6thread17LinearCombinationISK_Li1EffLNS1K_9ScaleType4KindE0ELNS_15FloatRoundStyleE2ESK_EENS1_15EpilogueDefaultEEEEEvvEEEEvNT_6ParamsE:
        .type           _ZN7cutlass13device_kernelINS_4gemm6kernel13GemmUniversalIN4cute5tupleIJiiiiEEENS1_10collective13CollectiveMmaINS1_37MainloopSm90TmaGmmaWarpSpecializedFP8ILi3ENS5_IJNS4_1CILi2EEESB_NSA_ILi1EEEEEENS1_35KernelTmaWarpSpecializedCooperativeEEENS5_IJNSA_ILi128EEENSA_ILi256EEENSA_ILi64EEEEEENS_12float_e4m3_tENS5_IJlSC_lEEESK_SL_NS4_8TiledMMAINS4_8MMA_AtomIJNS4_4SM904GMMA31MMA_64x256x32_F32E4M3E4M3_SS_TNILNSP_7ScaleInE1ELSR_1EEEEEENS4_6LayoutINS5_IJSB_SC_SC_EEENS5_IJSC_NSA_ILi0EEESW_EEEEENS5_IJNS4_10UnderscoreESZ_SZ_EEEEENS4_23SM90_TMA_LOAD_MULTICASTENS4_14ComposedLayoutINS4_7SwizzleILi2ELi4ELi3EEENS4_18smem_ptr_flag_bitsILi8EEENSU_INS5_IJNSA_ILi8EEESI_EEENS5_IJSI_SC_EEEEEEEvNS4_8identityES12_S1C_vS1D_EENS_8epilogue10collective6detail29Sm90TmaWarpSpecializedAdapterINS1G_15DefaultEpilogueISK_SL_SL_NS1F_6thread17LinearCombinationISK_Li1EffLNS1K_9ScaleType4KindE0ELNS_15FloatRoundStyleE2ESK_EENS1_15EpilogueDefaultEEEEEvvEEEEvNT_6ParamsE,@function
        .size           _ZN7cutlass13device_kernelINS_4gemm6kernel13GemmUniversalIN4cute5tupleIJiiiiEEENS1_10collective13CollectiveMmaINS1_37MainloopSm90TmaGmmaWarpSpecializedFP8ILi3ENS5_IJNS4_1CILi2EEESB_NSA_ILi1EEEEEENS1_35KernelTmaWarpSpecializedCooperativeEEENS5_IJNSA_ILi128EEENSA_ILi256EEENSA_ILi64EEEEEENS_12float_e4m3_tENS5_IJlSC_lEEESK_SL_NS4_8TiledMMAINS4_8MMA_AtomIJNS4_4SM904GMMA31MMA_64x256x32_F32E4M3E4M3_SS_TNILNSP_7ScaleInE1ELSR_1EEEEEENS4_6LayoutINS5_IJSB_SC_SC_EEENS5_IJSC_NSA_ILi0EEESW_EEEEENS5_IJNS4_10UnderscoreESZ_SZ_EEEEENS4_23SM90_TMA_LOAD_MULTICASTENS4_14ComposedLayoutINS4_7SwizzleILi2ELi4ELi3EEENS4_18smem_ptr_flag_bitsILi8EEENSU_INS5_IJNSA_ILi8EEESI_EEENS5_IJSI_SC_EEEEEEEvNS4_8identityES12_S1C_vS1D_EENS_8epilogue10collective6detail29Sm90TmaWarpSpecializedAdapterINS1G_15DefaultEpilogueISK_SL_SL_NS1F_6thread17LinearCombinationISK_Li1EffLNS1K_9ScaleType4KindE0ELNS_15FloatRoundStyleE2ESK_EENS1_15EpilogueDefaultEEEEEvvEEEEvNT_6ParamsE,(.L_x_332 - _ZN7cutlass13device_kernelINS_4gemm6kernel13GemmUniversalIN4cute5tupleIJiiiiEEENS1_10collective13CollectiveMmaINS1_37MainloopSm90TmaGmmaWarpSpecializedFP8ILi3ENS5_IJNS4_1CILi2EEESB_NSA_ILi1EEEEEENS1_35KernelTmaWarpSpecializedCooperativeEEENS5_IJNSA_ILi128EEENSA_ILi256EEENSA_ILi64EEEEEENS_12float_e4m3_tENS5_IJlSC_lEEESK_SL_NS4_8TiledMMAINS4_8MMA_AtomIJNS4_4SM904GMMA31MMA_64x256x32_F32E4M3E4M3_SS_TNILNSP_7ScaleInE1ELSR_1EEEEEENS4_6LayoutINS5_IJSB_SC_SC_EEENS5_IJSC_NSA_ILi0EEESW_EEEEENS5_IJNS4_10UnderscoreESZ_SZ_EEEEENS4_23SM90_TMA_LOAD_MULTICASTENS4_14ComposedLayoutINS4_7SwizzleILi2ELi4ELi3EEENS4_18smem_ptr_flag_bitsILi8EEENSU_INS5_IJNSA_ILi8EEESI_EEENS5_IJSI_SC_EEEEEEEvNS4_8identityES12_S1C_vS1D_EENS_8epilogue10collective6detail29Sm90TmaWarpSpecializedAdapterINS1G_15DefaultEpilogueISK_SL_SL_NS1F_6thread17LinearCombinationISK_Li1EffLNS1K_9ScaleType4KindE0ELNS_15FloatRoundStyleE2ESK_EENS1_15EpilogueDefaultEEEEEvvEEEEvNT_6ParamsE)
        .other          _ZN7cutlass13device_kernelINS_4gemm6kernel13GemmUniversalIN4cute5tupleIJiiiiEEENS1_10collective13CollectiveMmaINS1_37MainloopSm90TmaGmmaWarpSpecializedFP8ILi3ENS5_IJNS4_1CILi2EEESB_NSA_ILi1EEEEEENS1_35KernelTmaWarpSpecializedCooperativeEEENS5_IJNSA_ILi128EEENSA_ILi256EEENSA_ILi64EEEEEENS_12float_e4m3_tENS5_IJlSC_lEEESK_SL_NS4_8TiledMMAINS4_8MMA_AtomIJNS4_4SM904GMMA31MMA_64x256x32_F32E4M3E4M3_SS_TNILNSP_7ScaleInE1ELSR_1EEEEEENS4_6LayoutINS5_IJSB_SC_SC_EEENS5_IJSC_NSA_ILi0EEESW_EEEEENS5_IJNS4_10UnderscoreESZ_SZ_EEEEENS4_23SM90_TMA_LOAD_MULTICASTENS4_14ComposedLayoutINS4_7SwizzleILi2ELi4ELi3EEENS4_18smem_ptr_flag_bitsILi8EEENSU_INS5_IJNSA_ILi8EEESI_EEENS5_IJSI_SC_EEEEEEEvNS4_8identityES12_S1C_vS1D_EENS_8epilogue10collective6detail29Sm90TmaWarpSpecializedAdapterINS1G_15DefaultEpilogueISK_SL_SL_NS1F_6thread17LinearCombinationISK_Li1EffLNS1K_9ScaleType4KindE0ELNS_15FloatRoundStyleE2ESK_EENS1_15EpilogueDefaultEEEEEvvEEEEvNT_6ParamsE,@"STO_CUDA_ENTRY STV_DEFAULT"
_ZN7cutlass13device_kernelINS_4gemm6kernel13GemmUniversalIN4cute5tupleIJiiiiEEENS1_10collective13CollectiveMmaINS1_37MainloopSm90TmaGmmaWarpSpecializedFP8ILi3ENS5_IJNS4_1CILi2EEESB_NSA_ILi1EEEEEENS1_35KernelTmaWarpSpecializedCooperativeEEENS5_IJNSA_ILi128EEENSA_ILi256EEENSA_ILi64EEEEEENS_12float_e4m3_tENS5_IJlSC_lEEESK_SL_NS4_8TiledMMAINS4_8MMA_AtomIJNS4_4SM904GMMA31MMA_64x256x32_F32E4M3E4M3_SS_TNILNSP_7ScaleInE1ELSR_1EEEEEENS4_6LayoutINS5_IJSB_SC_SC_EEENS5_IJSC_NSA_ILi0EEESW_EEEEENS5_IJNS4_10UnderscoreESZ_SZ_EEEEENS4_23SM90_TMA_LOAD_MULTICASTENS4_14ComposedLayoutINS4_7SwizzleILi2ELi4ELi3EEENS4_18smem_ptr_flag_bitsILi8EEENSU_INS5_IJNSA_ILi8EEESI_EEENS5_IJSI_SC_EEEEEEEvNS4_8identityES12_S1C_vS1D_EENS_8epilogue10collective6detail29Sm90TmaWarpSpecializedAdapterINS1G_15DefaultEpilogueISK_SL_SL_NS1F_6thread17LinearCombinationISK_Li1EffLNS1K_9ScaleType4KindE0ELNS_15FloatRoundStyleE2ESK_EENS1_15EpilogueDefaultEEEEEvvEEEEvNT_6ParamsE:
[----:B------:R-:W0:Y:S02]  /*0000*/  LDC R1, c[0x0][0x28] ;  /* 0x00000a00ff017b82 */ /* 0x000e240000000800 */
[----:B0-----:R-:W-:Y:S01]  /*0010*/  VIADD R1, R1, 0xfffffef8 ;  /* 0xfffffef801017836 */ /* 0x001fe20000000000 */
[----:B------:R-:W0:Y:S01]  /*0020*/  S2R R4, SR_TID.X ;  /* 0x0000000000047919 */ /* 0x000e220000002100 */
[----:B------:R-:W-:Y:S01]  /*0030*/  ELECT P0, URZ, PT ;  /* 0x00000000003f782f */ /* 0x000fe20003800000 */
[----:B------:R-:W-:Y:S01]  /*0040*/  BSSY B0, `(.L_x_0) ;  /* 0x0000015000007945 */ /* 0x000fe20003800000 */
[--C-:B0-----:R-:W-:Y:S02]  /*0050*/  SHF.R.U32.HI R0, RZ, 0x5, R4.reuse ;  /* 0x00000005ff007819 */ /* 0x101fe40000011604 */
[----:B------:R-:W-:-:S03]  /*0060*/  SHF.R.U32.HI R2, RZ, 0x7, R4 ;  /* 0x00000007ff027819 */ /* 0x000fc60000011604 */
[----:B------:R-:W0:Y:S04]  /*0070*/  SHFL.IDX PT, R3, R0, RZ, 0x1f ;  /* 0x00001fff00037589 */ /* 0x000e2800000e0000 */
[----:B------:R-:W1:Y:S01]  /*0080*/  SHFL.IDX PT, R2, R2, RZ, 0x1f ;  /* 0x00001fff02027589 */ /* 0x000e6200000e0000 */
[----:B0-----:R-:W-:Y:S02]  /*0090*/  R2UR UR4, R3 ;  /* 0x00000000030472ca */ /* 0x001fe400000e0000 */
[----:B-1----:R-:W-:-:S11]  /*00a0*/  R2UR UR6, R2 ;  /* 0x00000000020672ca */ /* 0x002fd600000e0000 */
[----:B------:R-:W-:Y:S02]  /*00b0*/  USHF.R.S32.HI UR5, URZ, 0x1f, UR4 ;  /* 0x0000001f3f057899 */ /* 0x000fe40008011404 */
[----:B------:R-:W-:Y:S02]  /*00c0*/  ISETP.NE.OR P0, PT, RZ, UR4, !P0 ;  /* 0x00000004ff007c0c */ /* 0x000fe4000c705670 */
[----:B------:R-:W-:-:S04]  /*00d0*/  ULEA.HI UR5, UR5, UR4, URZ, 0x2 ;  /* 0x0000000405057291 */ /* 0x000fc8000f8f103f */
[----:B------:R-:W-:-:S04]  /*00e0*/  ULOP3.LUT UR5, UR5, 0xfffffffc, URZ, 0xc0, !UPT ;  /* 0xfffffffc05057892 */ /* 0x000fc8000f8ec03f */
[----:B------:R-:W-:-:S03]  /*00f0*/  UIADD3 UR8, UR4, -UR5, URZ ;  /* 0x8000000504087290 */ /* 0x000fc6000fffe03f */
[----:B------:R-:W-:Y:S09]  /*0100*/  @P0 BRA `(.L_x_1) ;  /* 0x0000000000200947 */ /* 0x000ff20003800000 */
[----:B------:R-:W-:Y:S02]  /*0110*/  ULDC.64 UR4, c[0x0][0x198] ;  /* 0x0000660000047ab9 */ /* 0x000fe40000000a00 */
[----:B------:R-:W-:Y:S02]  /*0120*/  UIADD3 UR10, UP0, UR4, 0xf0, URZ ;  /* 0x000000f0040a7890 */ /* 0x000fe4000ff1e03f */
[----:B------:R-:W-:Y:S02]  /*0130*/  UIADD3 UR4, UP1, UR4, 0x1f0, URZ ;  /* 0x000001f004047890 */ /* 0x000fe4000ff3e03f */
[----:B------:R-:W-:Y:S02]  /*0140*/  UIADD3.X UR11, URZ, UR5, URZ, UP0, !UPT ;  /* 0x000000053f0b7290 */ /* 0x000fe400087fe43f */
[----:B------:R-:W-:-:S07]  /*0150*/  UIADD3.X UR5, URZ, UR5, URZ, UP1, !UPT ;  /* 0x000000053f057290 */ /* 0x000fce0008ffe43f */
[----:B------:R0:W-:Y:S02]  /*0160*/  UTMACCTL.PF [UR10] ;  /* 0x000000000a0079b9 */ /* 0x0001e40008040000 */
[----:B------:R0:W-:Y:S02]  /*0170*/  UTMACCTL.PF [UR4] ;  /* 0x00000000040079b9 */ /* 0x0001e40008040000 */
[----:B0-----:R-:W-:Y:S01]  /*0180*/  NOP ;  /* 0x0000000000007918 */ /* 0x001fe20000000000 */
.L_x_1:
[----:B------:R-:W-:Y:S05]  /*0190*/  BSYNC B0 ;  /* 0x0000000000007941 */ /* 0x000fea0003800000 */
.L_x_0:
[----:B------:R-:W0:Y:S01]  /*01a0*/  SHFL.IDX PT, R3, R0, RZ, 0x1f ;  /* 0x00001fff00037589 */ /* 0x000e2200000e0000 */
[----:B------:R-:W-:Y:S01]  /*01b0*/  UISETP.NE.AND UP0, UPT, UR8, 0x3, UPT ;  /* 0x000000030800788c */ /* 0x000fe2000bf05270 */
[----:B------:R-:W-:Y:S01]  /*01c0*/  ISETP.NE.AND P1, PT, RZ, UR6, PT ;  /* 0x00000006ff007c0c */ /* 0x000fe2000bf25270 */
[----:B------:R-:W-:Y:S02]  /*01d0*/  UIADD3 UR10, UR6, -0x1, URZ ;  /* 0xffffffff060a7890 */ /* 0x000fe4000fffe03f */
[----:B------:R-:W-:Y:S02]  /*01e0*/  UISETP.EQ.OR UP0, UPT, UR8, URZ, !UP0 ;  /* 0x0000003f0800728c */ /* 0x000fe4000c702670 */
[----:B------:R-:W-:Y:S02]  /*01f0*/  UISETP.GE.U32.AND UP1, UPT, UR10, 0x2, UPT ;  /* 0x000000020a00788c */ /* 0x000fe4000bf26070 */
[----:B------:R-:W-:-:S04]  /*0200*/  UISETP.EQ.AND UP0, UPT, UR6, URZ, UP0 ;  /* 0x0000003f0600728c */ /* 0x000fc80008702270 */
[----:B------:R-:W-:-:S04]  /*0210*/  USEL UR13, URZ, 0x1, !UP0 ;  /* 0x000000013f0d7887 */ /* 0x000fc8000c000000 */
[----:B------:R-:W-:Y:S01]  /*0220*/  USEL UR13, UR13, 0x2, UP1 ;  /* 0x000000020d0d7887 */ /* 0x000fe20008800000 */
[----:B0-----:R-:W-:-:S13]  /*0230*/  ISETP.NE.AND P0, PT, R3, RZ, PT ;  /* 0x000000ff0300720c */ /* 0x001fda0003f05270 */
[----:B------:R-:W-:Y:S05]  /*0240*/  @P0 BRA `(.L_x_2) ;  /* 0x0000000000500947 */ /* 0x000fea0003800000 */
[----:B------:R-:W0:Y:S01]  /*0250*/  S2UR UR9, SR_CgaCtaId ;  /* 0x00000000000979c3 */ /* 0x000e220000008800 */
[----:B------:R-:W-:Y:S01]  /*0260*/  UMOV UR4, 0x400 ;  /* 0x0000040000047882 */ /* 0x000fe20000000000 */
[----:B------:R-:W-:Y:S01]  /*0270*/  UMOV UR5, 0x1 ;  /* 0x0000000100057882 */ /* 0x000fe20000000000 */
[----:B------:R-:W-:Y:S01]  /*0280*/  UMOV UR6, 0x6 ;  /* 0x0000000600067882 */ /* 0x000fe20000000000 */
[----:B------:R-:W-:Y:S01]  /*0290*/  ELECT P0, URZ, PT ;  /* 0x00000000003f782f */ /* 0x000fe20003800000 */
[----:B------:R-:W-:-:S04]  /*02a0*/  UIADD3 UR6, -UR6, 0x100000, URZ ;  /* 0x0010000006067890 */ /* 0x000fc8000fffe13f */
[----:B------:R-:W-:Y:S02]  /*02b0*/  USHF.L.U32 UR7, UR6, 0xb, URZ ;  /* 0x0000000b06077899 */ /* 0x000fe4000800063f */
[----:B------:R-:W-:Y:S02]  /*02c0*/  USHF.L.U32 UR6, UR6, 0x1, URZ ;  /* 0x0000000106067899 */ /* 0x000fe4000800063f */
[----:B0-----:R-:W-:Y:S02]  /*02d0*/  ULEA UR9, UR9, UR4, 0x18 ;  /* 0x0000000409097291 */ /* 0x001fe4000f8ec03f */
[----:B------:R-:W-:-:S04]  /*02e0*/  UIADD3 UR4, -UR5, 0x100000, URZ ;  /* 0x0010000005047890 */ /* 0x000fc8000fffe13f */
[----:B------:R-:W-:Y:S02]  /*02f0*/  USHF.L.U32 UR5, UR4, 0xb, URZ ;  /* 0x0000000b04057899 */ /* 0x000fe4000800063f */
[----:B------:R-:W-:Y:S01]  /*0300*/  USHF.L.U32 UR4, UR4, 0x1, URZ ;  /* 0x0000000104047899 */ /* 0x000fe2000800063f */
[----:B------:R-:W0:Y:S11]  /*0310*/  FENCE.VIEW.ASYNC.S ;  /* 0x00000000000073c6 */ /* 0x000e360000000000 */
[----:B0-----:R0:W1:Y:S01]  /*0320*/  SYNCS.EXCH.64 URZ, [UR9], UR4 ;  /* 0x00000004093f75b2 */ /* 0x0010620008000100 */
[----:B------:R0:W2:Y:S01]  /*0330*/  SYNCS.EXCH.64 URZ, [UR9+0x18], UR6 ;  /* 0x00001806093f75b2 */ /* 0x0000a20008000100 */
[----:B------:R0:W3:Y:S01]  /*0340*/  SYNCS.EXCH.64 URZ, [UR9+0x8], UR4 ;  /* 0x00000804093f75b2 */ /* 0x0000e20008000100 */
[----:B------:R0:W4:Y:S01]  /*0350*/  SYNCS.EXCH.64 URZ, [UR9+0x20], UR6 ;  /* 0x00002006093f75b2 */ /* 0x0001220008000100 */
[----:B------:R0:W0:Y:S01]  /*0360*/  SYNCS.EXCH.64 URZ, [UR9+0x10], UR4 ;  /* 0x00001004093f75b2 */ /* 0x0000220008000100 */
[----:B------:R0:W0:Y:S01]  /*0370*/  SYNCS.EXCH.64 URZ, [UR9+0x28], UR6 ;  /* 0x00002806093f75b2 */ /* 0x0000220008000100 */
[----:B------:R-:W-:Y:S01]  /*0380*/  NOP ;  /* 0x0000000000007918 */ /* 0x000fe20000000000 */
.L_x_2:
[----:B------:R-:W-:Y:S01]  /*0390*/  SHF.R.S32.HI R2, RZ, 0x1f, R4 ;  /* 0x0000001fff027819 */ /* 0x000fe20000011404 */
[----:B------:R-:W5:Y:S01]  /*03a0*/  SHFL.IDX PT, R0, R0, RZ, 0x1f ;  /* 0x00001fff00007589 */ /* 0x000f6200000e0000 */
[----:B0-----:R-:W0:Y:S01]  /*03b0*/  S2UR UR9, SR_CTAID.X ;  /* 0x00000000000979c3 */ /* 0x001e220000002500 */
[----:B------:R-:W-:Y:S02]  /*03c0*/  ELECT P0, URZ, PT ;  /* 0x00000000003f782f */ /* 0x000fe40003800000 */
[----:B------:R-:W-:Y:S01]  /*03d0*/  LEA.HI R2, R2, R4, RZ, 0x7 ;  /* 0x0000000402027211 */ /* 0x000fe200078f38ff */
[----:B------:R-:W-:Y:S01]  /*03e0*/  ULDC UR4, c[0x0][0x150] ;  /* 0x0000540000047ab9 */ /* 0x000fe20000000800 */
[----:B------:R-:W-:Y:S01]  /*03f0*/  SHF.R.S32.HI R6, RZ, 0x1f, R3 ;  /* 0x0000001fff067819 */ /* 0x000fe20000011403 */
[----:B------:R-:W-:Y:S01]  /*0400*/  NOP ;  /* 0x0000000000007918 */ /* 0x000fe20000000000 */
[----:B------:R-:W-:Y:S01]  /*0410*/  LOP3.LUT R2, R2, 0xffffff80, RZ, 0xc0, !PT ;  /* 0xffffff8002027812 */ /* 0x000fe200078ec0ff */
[----:B------:R-:W-:Y:S01]  /*0420*/  NOP ;  /* 0x0000000000007918 */ /* 0x000fe20000000000 */
[----:B------:R-:W-:Y:S01]  /*0430*/  LEA.HI R6, R6, R3, RZ, 0x2 ;  /* 0x0000000306067211 */ /* 0x000fe200078f10ff */
[----:B------:R-:W1:Y:S02]  /*0440*/  LDC R8, c[0x0][0x144] ;  /* 0x00005100ff087b82 */ /* 0x000e640000000800 */
[----:B------:R-:W-:Y:S01]  /*0450*/  IMAD.IADD R4, R4, 0x1, -R2 ;  /* 0x0000000104047824 */ /* 0x000fe200078e0a02 */
[----:B------:R-:W-:Y:S01]  /*0460*/  LOP3.LUT R6, R6, 0x3ffffffc, RZ, 0xc0, !PT ;  /* 0x3ffffffc06067812 */ /* 0x000fe200078ec0ff */
[----:B------:R-:W2:Y:S03]  /*0470*/  S2R R2, SR_CTAID.Y ;  /* 0x0000000000027919 */ /* 0x000ea60000002600 */
[----:B------:R-:W-:Y:S01]  /*0480*/  SHF.R.S32.HI R5, RZ, 0x1f, R4 ;  /* 0x0000001fff057819 */ /* 0x000fe20000011404 */
[----:B------:R-:W-:Y:S01]  /*0490*/  IMAD.IADD R6, R3, 0x1, -R6 ;  /* 0x0000000103067824 */ /* 0x000fe200078e0a06 */
[----:B------:R-:W3:Y:S02]  /*04a0*/  LDC R11, c[0x0][0x148] ;  /* 0x00005200ff0b7b82 */ /* 0x000ee40000000800 */
[----:B------:R-:W-:-:S02]  /*04b0*/  LEA.HI R5, R5, R4, RZ, 0x3 ;  /* 0x0000000405057211 */ /* 0x000fc400078f18ff */
[----:B-----5:R-:W-:Y:S02]  /*04c0*/  ISETP.NE.OR P0, PT, R0, RZ, !P0 ;  /* 0x000000ff0000720c */ /* 0x020fe40004705670 */
[--C-:B------:R-:W-:Y:S02]  /*04d0*/  SHF.R.S32.HI R0, RZ, 0x3, R5.reuse ;  /* 0x00000003ff007819 */ /* 0x100fe40000011405 */
[----:B------:R-:W-:Y:S02]  /*04e0*/  SHF.R.S32.HI R5, RZ, 0x1f, R5 ;  /* 0x0000001fff057819 */ /* 0x000fe40000011405 */
[----:B0-----:R-:W-:Y:S02]  /*04f0*/  I2FP.F32.U32 R7, UR9 ;  /* 0x0000000900077c45 */ /* 0x001fe40008201000 */
[----:B------:R-:W-:-:S03]  /*0500*/  LEA.HI R5, R5, R0, RZ, 0x2 ;  /* 0x0000000005057211 */ /* 0x000fc600078f10ff */
[----:B------:R-:W-:Y:S01]  /*0510*/  FMUL R7, R7, UR4 ;  /* 0x0000000407077c20 */ /* 0x000fe20008400000 */
[----:B------:R-:W-:Y:S01]  /*0520*/  LOP3.LUT R5, R5, 0xfffffffc, RZ, 0xc0, !PT ;  /* 0xfffffffc05057812 */ /* 0x000fe200078ec0ff */
[----:B------:R-:W-:Y:S01]  /*0530*/  VOTEU.ALL UP0, P0 ;  /* 0x00000000003f7886 */ /* 0x000fe20000000000 */
[----:B------:R-:W-:Y:S01]  /*0540*/  ULDC UR4, c[0x0][0x154] ;  /* 0x0000550000047ab9 */ /* 0x000fe20000000800 */
[----:B------:R-:W-:Y:S02]  /*0550*/  VOTEU.ALL UP1, P0 ;  /* 0x00000000003f7886 */ /* 0x000fe40000020000 */
[----:B------:R-:W0:Y:S01]  /*0560*/  F2I.U32.TRUNC.NTZ R7, R7 ;  /* 0x0000000700077305 */ /* 0x000e22000020f000 */
[----:B------:R-:W-:Y:S01]  /*0570*/  IMAD.IADD R5, R0, 0x1, -R5 ;  /* 0x0000000100057824 */ /* 0x000fe200078e0a05 */
[----:B------:R-:W5:Y:S01]  /*0580*/  @!UP0 S2UR UR7, SR_CgaCtaId ;  /* 0x00000000000789c3 */ /* 0x000f620000008800 */
[----:B------:R-:W-:Y:S02]  /*0590*/  @!UP0 UMOV UR6, 0x400 ;  /* 0x0000040000068882 */ /* 0x000fe40000000000 */
[----:B------:R-:W-:Y:S01]  /*05a0*/  IMAD R5, R6, 0x4, R5 ;  /* 0x0000000406057824 */ /* 0x000fe200078e0205 */
[----:B--2---:R-:W-:-:S04]  /*05b0*/  I2FP.F32.U32 R9, R2 ;  /* 0x0000000200097245 */ /* 0x004fc80000201000 */
[----:B------:R-:W-:Y:S01]  /*05c0*/  LEA.HI R0, R5, R5, RZ, 0x1 ;  /* 0x0000000505007211 */ /* 0x000fe200078f08ff */
[----:B------:R-:W-:Y:S01]  /*05d0*/  FMUL R9, R9, UR4 ;  /* 0x0000000409097c20 */ /* 0x000fe20008400000 */
[----:B------:R-:W-:Y:S02]  /*05e0*/  UMOV UR4, 0x20 ;  /* 0x0000002000047882 */ /* 0x000fe40000000000 */
[----:B------:R-:W-:Y:S01]  /*05f0*/  LOP3.LUT R6, R0, 0xfffffffe, RZ, 0xc0, !PT ;  /* 0xfffffffe00067812 */ /* 0x000fe200078ec0ff */
[----:B0-----:R-:W-:Y:S01]  /*0600*/  IMAD.MOV R13, RZ, RZ, -R7 ;  /* 0x000000ffff0d7224 */ /* 0x001fe200078e0a07 */
[----:B------:R-:W-:-:S04]  /*0610*/  @!UP0 UIADD3 UR4, -UR4, 0x100000, URZ ;  /* 0x0010000004048890 */ /* 0x000fc8000fffe13f */
[----:B------:R-:W-:Y:S02]  /*0620*/  @!UP0 USHF.L.U32 UR5, UR4, 0xb, URZ ;  /* 0x0000000b04058899 */ /* 0x000fe4000800063f */
[----:B------:R-:W-:Y:S01]  /*0630*/  @!UP0 USHF.L.U32 UR4, UR4, 0x1, URZ ;  /* 0x0000000104048899 */ /* 0x000fe2000800063f */
[----:B------:R-:W0:Y:S01]  /*0640*/  F2I.U32.TRUNC.NTZ R9, R9 ;  /* 0x0000000900097305 */ /* 0x000e22000020f000 */
[----:B-1----:R-:W-:Y:S02]  /*0650*/  IMAD R0, R8, R13, UR9 ;  /* 0x0000000908007e24 */ /* 0x002fe4000f8e020d */
[C---:B------:R-:W-:Y:S02]  /*0660*/  IMAD.IADD R7, R5.reuse, 0x1, -R6 ;  /* 0x0000000105077824 */ /* 0x040fe400078e0a06 */
[----:B------:R-:W-:-:S03]  /*0670*/  IMAD.SHL.U32 R6, R5, 0x4, RZ ;  /* 0x0000000405067824 */ /* 0x000fc600078e00ff */
[----:B------:R-:W-:Y:S01]  /*0680*/  ISETP.NE.AND P2, PT, R7, R0, PT ;  /* 0x000000000700720c */ /* 0x000fe20003f45270 */
[----:B-----5:R-:W-:Y:S01]  /*0690*/  @!UP0 ULEA UR6, UR7, UR6, 0x18 ;  /* 0x0000000607068291 */ /* 0x020fe2000f8ec03f */
[----:B------:R-:W-:Y:S01]  /*06a0*/  LOP3.LUT R10, R5, 0xc, R6, 0x78, !PT ;  /* 0x0000000c050a7812 */ /* 0x000fe200078e7806 */
[----:B------:R-:W1:Y:S01]  /*06b0*/  LDC R7, c[0x0][0x140] ;  /* 0x00005000ff077b82 */ /* 0x000e620000000800 */
[----:B------:R-:W-:Y:S01]  /*06c0*/  VOTEU.ALL UP0, P0 ;  /* 0x00000000003f7886 */ /* 0x000fe20000000000 */
[----:B------:R-:W-:Y:S01]  /*06d0*/  LOP3.LUT P0, RZ, R4, 0x7, RZ, 0xc0, !PT ;  /* 0x0000000704ff7812 */ /* 0x000fe2000780c0ff */
[----:B0-----:R-:W-:Y:S01]  /*06e0*/  IMAD.MOV R12, RZ, RZ, -R9 ;  /* 0x000000ffff0c7224 */ /* 0x001fe200078e0a09 */
[----:B------:R0:W-:Y:S01]  /*06f0*/  STL [R1+0x7c], R10 ;  /* 0x00007c0a01007387 */ /* 0x0001e20000100800 */
[----:B------:R-:W-:Y:S01]  /*0700*/  IMAD.MOV.U32 R4, RZ, RZ, 0x1 ;  /* 0x00000001ff047424 */ /* 0x000fe200078e00ff */
[----:B------:R-:W-:Y:S01]  /*0710*/  ISETP.LT.U32.AND P0, PT, R10, 0x4, !P0 ;  /* 0x000000040a00780c */ /* 0x000fe20004701070 */
[----:B---3--:R-:W-:-:S03]  /*0720*/  IMAD R6, R11, R12, R2 ;  /* 0x0000000c0b067224 */ /* 0x008fc600078e0202 */
[----:B------:R-:W-:Y:S01]  /*0730*/  @P2 LEA.HI R5, R10, R10, RZ, 0x1 ;  /* 0x0000000a0a052211 */ /* 0x000fe200078f08ff */
[----:B------:R-:W2:Y:S02]  /*0740*/  FENCE.VIEW.ASYNC.S ;  /* 0x00000000000073c6 */ /* 0x000ea40000000000 */
[----:B--2---:R0:W2:Y:S01]  /*0750*/  @!UP0 SYNCS.EXCH.64 URZ, [UR6+0x40], UR4 ;  /* 0x00004004063f85b2 */ /* 0x0040a20008000100 */
[----:B------:R-:W-:-:S04]  /*0760*/  @P2 SHF.R.S32.HI R5, RZ, 0x1, R5 ;  /* 0x00000001ff052819 */ /* 0x000fc80000011405 */
[----:B------:R-:W-:Y:S02]  /*0770*/  @P2 ISETP.NE.AND P3, PT, R5, R6, PT ;  /* 0x000000060500220c */ /* 0x000fe40003f65270 */
[----:B------:R-:W-:Y:S02]  /*0780*/  SEL R5, RZ, 0x1, !P0 ;  /* 0x00000001ff057807 */ /* 0x000fe40004000000 */
[----:B------:R-:W-:Y:S02]  /*0790*/  @P2 SEL R4, RZ, 0x1, P3 ;  /* 0x00000001ff042807 */ /* 0x000fe40001800000 */
[----:B-1----:R-:W-:Y:S02]  /*07a0*/  ISETP.EQ.U32.AND P4, PT, R7, 0x1, PT ;  /* 0x000000010700780c */ /* 0x002fe40003f82070 */
[----:B------:R-:W-:Y:S01]  /*07b0*/  LOP3.LUT R4, R4, R5, RZ, 0xc0, !PT ;  /* 0x0000000504047212 */ /* 0x000fe200078ec0ff */
[----:B------:R0:W1:Y:S01]  /*07c0*/  @!UP1 SYNCS.EXCH.64 URZ, [UR6+0x48], UR4 ;  /* 0x00004804063f95b2 */ /* 0x0000620008000100 */
[----:B------:R-:W-:-:S03]  /*07d0*/  NOP ;  /* 0x0000000000007918 */ /* 0x000fc60000000000 */
[----:B------:R0:W-:Y:S06]  /*07e0*/  STL [R1+0x78], R4 ;  /* 0x0000780401007387 */ /* 0x0001ec0000100800 */
[----:B--2---:R-:W-:Y:S05]  /*07f0*/  @!P4 BRA `(.L_x_3) ;  /* 0x000000000008c947 */ /* 0x004fea0003800000 */
[----:B-1--4-:R-:W-:Y:S01]  /*0800*/  UCGABAR_ARV ;  /* 0x00000000000079c7 */ /* 0x012fe20008000000 */
[----:B------:R-:W-:Y:S05]  /*0810*/  BRA `(.L_x_4) ;  /* 0x0000000000047947 */ /* 0x000fea0003800000 */
.L_x_3:
[----:B-1--4-:R-:W-:Y:S01]  /*0820*/  NOP ;  /* 0x0000000000007918 */ /* 0x012fe20000000000 */
.L_x_4:
[----:B------:R-:W1:Y:S01]  /*0830*/  LDC R3, c[0x0][0x65c] ;  /* 0x00019700ff037b82 */ /* 0x000e620000000800 */
[----:B0-----:R-:W-:Y:S02]  /*0840*/  IMAD.U32 R4, RZ, RZ, UR9 ;  /* 0x00000009ff047e24 */ /* 0x001fe4000f8e00ff */
[----:B------:R-:W-:Y:S01]  /*0850*/  IMAD.MOV.U32 R5, RZ, RZ, RZ ;  /* 0x000000ffff057224 */ /* 0x000fe200078e00ff */
[----:B-1----:R-:W-:-:S13]  /*0860*/  ISETP.NE.AND P2, PT, R3, 0x1, PT ;  /* 0x000000010300780c */ /* 0x002fda0003f45270 */
[----:B------:R-:W0:Y:S01]  /*0870*/  @P2 LDC R7, c[0x0][0x10] ;  /* 0x00000400ff072b82 */ /* 0x000e220000000800 */
[----:B------:R-:W-:Y:S02]  /*0880*/  @P2 IMAD.MOV.U32 R3, RZ, RZ, RZ ;  /* 0x000000ffff032224 */ /* 0x000fe400078e00ff */
[----:B------:R-:W-:-:S05]  /*0890*/  @P2 IMAD.MOV.U32 R13, RZ, RZ, RZ ;  /* 0x000000ffff0d2224 */ /* 0x000fca00078e00ff */
[----:B------:R-:W1:Y:S01]  /*08a0*/  @!P2 LDC R9, c[0x0][0xc] ;  /* 0x00000300ff09ab82 */ /* 0x000e620000000800 */
[----:B0-----:R-:W-:-:S04]  /*08b0*/  @P2 IMAD.WIDE.U32 R6, R7, UR9, R2 ;  /* 0x0000000907062c25 */ /* 0x001fc8000f8e0002 */
[----:B------:R-:W-:Y:S02]  /*08c0*/  @P2 IMAD.MOV.U32 R19, RZ, RZ, R6 ;  /* 0x000000ffff132224 */ /* 0x000fe400078e0006 */
[----:B------:R-:W-:Y:S02]  /*08d0*/  @P2 IMAD.IADD R23, R7, 0x1, R13 ;  /* 0x0000000107172824 */ /* 0x000fe400078e020d */
[----:B-1----:R-:W-:-:S04]  /*08e0*/  @!P2 IMAD.WIDE.U32 R4, R2, R9, R4 ;  /* 0x000000090204a225 */ /* 0x002fc800078e0004 */
[----:B------:R-:W-:Y:S02]  /*08f0*/  @!P2 IMAD.MOV.U32 R19, RZ, RZ, R4 ;  /* 0x000000ffff13a224 */ /* 0x000fe400078e0004 */
[----:B------:R-:W-:-:S03]  /*0900*/  @!P2 IMAD.MOV.U32 R23, RZ, RZ, R5 ;  /* 0x000000ffff17a224 */ /* 0x000fc600078e0005 */
[----:B------:R0:W-:Y:S04]  /*0910*/  STL [R1+0x84], R19 ;  /* 0x0000841301007387 */ /* 0x0001e80000100800 */
[----:B------:R0:W-:Y:S01]  /*0920*/  STL [R1+0x80], R23 ;  /* 0x0000801701007387 */ /* 0x0001e20000100800 */
[----:B------:R-:W-:Y:S05]  /*0930*/  @!P4 BRA `(.L_x_5) ;  /* 0x00000000000cc947 */ /* 0x000fea0003800000 */
[----:B------:R-:W-:Y:S01]  /*0940*/  UCGABAR_WAIT ;  /* 0x0000000000007dc7 */ /* 0x000fe20008000000 */
[----:B------:R-:W-:Y:S01]  /*0950*/  CCTL.IVALL ;  /* 0x00000000ff00798f */ /* 0x000fe20002000000 */
[----:B------:R-:W-:Y:S05]  /*0960*/  BRA `(.L_x_6) ;  /* 0x0000000000047947 */ /* 0x000fea0003800000 */
.L_x_5:
[----:B------:R-:W-:Y:S06]  /*0970*/  BAR.SYNC.DEFER_BLOCKING 0x0 ;  /* 0x0000000000007b1d */ /* 0x000fec0000010000 */
.L_x_6:
[----:B------:R-:W-:Y:S05]  /*0980*/  @!P1 BRA `(.L_x_7) ;  /* 0x000000e000a49947 */ /* 0x000fea0003800000 */
[----:B------:R-:W-:-:S06]  /*0990*/  UISETP.GT.U32.AND UP0, UPT, UR10, 0x1, UPT ;  /* 0x000000010a00788c */ /* 0x000fcc000bf04070 */
[----:B------:R-:W-:-:S13]  /*09a0*/  PLOP3.LUT P0, PT, PT, PT, UP0, 0x80, 0x0 ;  /* 0x000000000000781c */ /* 0x000fda0003f0f008 */
[----:B------:R-:W-:Y:S05]  /*09b0*/  @P0 EXIT ;  /* 0x000000000000094d */ /* 0x000fea0003800000 */
[----:B------:R-:W-:Y:S01]  /*09c0*/  IMAD.MOV.U32 R6, RZ, RZ, -0x1 ;  /* 0xffffffffff067424 */ /* 0x000fe200078e00ff */
[----:B------:R-:W-:Y:S01]  /*09d0*/  ULDC.64 UR4, c[0x0][0x650] ;  /* 0x0001940000047ab9 */ /* 0x000fe20000000a00 */
[----:B------:R-:W-:Y:S01]  /*09e0*/  IMAD.MOV.U32 R5, RZ, RZ, -0x1 ;  /* 0xffffffffff057424 */ /* 0x000fe200078e00ff */
[----:B------:R-:W-:Y:S01]  /*09f0*/  ISETP.GE.U32.AND P0, PT, R19, UR4, PT ;  /* 0x0000000413007c0c */ /* 0x000fe2000bf06070 */
[----:B------:R-:W-:Y:S01]  /*0a00*/  UMOV UR22, 0xffffffff ;  /* 0xffffffff00167882 */ /* 0x000fe20000000000 */
[----:B------:R1:W-:Y:S01]  /*0a10*/  STL [R1+0x8c], R6 ;  /* 0x00008c0601007387 */ /* 0x0003e20000100800 */
[----:B------:R-:W-:Y:S02]  /*0a20*/  PRMT R4, RZ, 0x7610, R4 ;  /* 0x00007610ff047816 */ /* 0x000fe40000000004 */
[----:B------:R-:W-:Y:S01]  /*0a30*/  ISETP.GE.U32.AND.EX P0, PT, R23, UR5, PT, P0 ;  /* 0x0000000517007c0c */ /* 0x000fe2000bf06100 */
[----:B------:R1:W-:-:S12]  /*0a40*/  STL [R1+0x88], R5 ;  /* 0x0000880501007387 */ /* 0x0003d80000100800 */
[----:B-1----:R-:W-:Y:S05]  /*0a50*/  @P0 BRA `(.L_x_8) ;  /* 0x0000000400380947 */ /* 0x002fea0003800000 */
[----:B------:R-:W1:Y:S01]  /*0a60*/  LDC.64 R14, c[0x0][0x628] ;  /* 0x00018a00ff0e7b82 */ /* 0x000e620000000a00 */
[----:B------:R-:W-:Y:S02]  /*0a70*/  IMAD.MOV.U32 R4, RZ, RZ, R19 ;  /* 0x000000ffff047224 */ /* 0x000fe400078e0013 */
[----:B------:R-:W-:-:S05]  /*0a80*/  IMAD.MOV.U32 R5, RZ, RZ, R23 ;  /* 0x000000ffff057224 */ /* 0x000fca00078e0017 */
[----:B------:R-:W2:Y:S08]  /*0a90*/  LDC R10, c[0x0][0x630] ;  /* 0x00018c00ff0a7b82 */ /* 0x000eb00000000800 */
[----:B------:R-:W3:Y:S01]  /*0aa0*/  LDC.64 R16, c[0x0][0x620] ;  /* 0x00018800ff107b82 */ /* 0x000ee20000000a00 */
[----:B-1----:R-:W-:-:S04]  /*0ab0*/  ISETP.NE.U32.AND P0, PT, R14, RZ, PT ;  /* 0x000000ff0e00720c */ /* 0x002fc80003f05070 */
[----:B------:R-:W-:-:S13]  /*0ac0*/  ISETP.NE.AND.EX P0, PT, R15, RZ, PT, P0 ;  /* 0x000000ff0f00720c */ /* 0x000fda0003f05300 */
[----:B--23--:R-:W-:Y:S05]  /*0ad0*/  @!P0 BRA `(.L_x_9) ;  /* 0x0000000000288947 */ /* 0x00cfea0003800000 */
[----:B------:R-:W1:Y:S02]  /*0ae0*/  LDC R9, c[0x0][0x634] ;  /* 0x00018d00ff097b82 */ /* 0x000e640000000800 */
[----:B-1----:R-:W-:-:S05]  /*0af0*/  IADD3 R9, P0, R19, R9, RZ ;  /* 0x0000000913097210 */ /* 0x002fca0007f1e0ff */
[----:B------:R-:W-:-:S04]  /*0b00*/  IMAD.X R13, RZ, RZ, R23, P0 ;  /* 0x000000ffff0d7224 */ /* 0x000fc800000e0617 */
[----:B------:R-:W-:-:S04]  /*0b10*/  IMAD.WIDE.U32 R4, R13, R14, RZ ;  /* 0x0000000e0d047225 */ /* 0x000fc800078e00ff */
[----:B------:R-:W-:-:S04]  /*0b20*/  IMAD.WIDE.U32 R6, P0, R9, R15, R4 ;  /* 0x0000000f09067225 */ /* 0x000fc80007800004 */
[----:B------:R-:W-:-:S04]  /*0b30*/  IMAD.WIDE.U32 R4, R9, R14, RZ ;  /* 0x0000000e09047225 */ /* 0x000fc800078e00ff */
[----:B------:R-:W-:Y:S01]  /*0b40*/  IMAD.X R9, RZ, RZ, RZ, P0 ;  /* 0x000000ffff097224 */ /* 0x000fe200000e06ff */
[----:B------:R-:W-:Y:S01]  /*0b50*/  IADD3 RZ, P0, R5, R6, RZ ;  /* 0x0000000605ff7210 */ /* 0x000fe20007f1e0ff */
[----:B------:R-:W-:-:S04]  /*0b60*/  IMAD.MOV.U32 R8, RZ, RZ, R7 ;  /* 0x000000ffff087224 */ /* 0x000fc800078e0007 */
[----:B------:R-:W-:-:S08]  /*0b70*/  IMAD.WIDE.U32.X R4, R13, R15, R8, P0 ;  /* 0x0000000f0d047225 */ /* 0x000fd000000e0408 */
.L_x_9:
[----:B------:R-:W1:Y:S01]  /*0b80*/  LDC.64 R20, c[0x0][0x640] ;  /* 0x00019000ff147b82 */ /* 0x000e620000000a00 */
[-C--:B------:R-:W-:Y:S01]  /*0b90*/  SHF.R.U64 R22, R4, R10.reuse, R5 ;  /* 0x0000000a04167219 */ /* 0x080fe20000001205 */
[----:B------:R-:W-:Y:S01]  /*0ba0*/  IMAD.MOV.U32 R4, RZ, RZ, R19 ;  /* 0x000000ffff047224 */ /* 0x000fe200078e0013 */
[----:B------:R-:W-:Y:S01]  /*0bb0*/  SHF.R.U32.HI R3, RZ, R10, R5 ;  /* 0x0000000aff037219 */ /* 0x000fe20000011605 */
[----:B------:R-:W-:Y:S01]  /*0bc0*/  IMAD.MOV.U32 R5, RZ, RZ, R23 ;  /* 0x000000ffff057224 */ /* 0x000fe200078e0017 */
[----:B------:R-:W-:Y:S01]  /*0bd0*/  IADD3 R7, P0, RZ, -R22, RZ ;  /* 0x80000016ff077210 */ /* 0x000fe20007f1e0ff */
[----:B0-----:R-:W-:Y:S02]  /*0be0*/  IMAD R23, R11, R12, R2 ;  /* 0x0000000c0b177224 */ /* 0x001fe400078e0202 */
[----:B------:R-:W0:Y:S01]  /*0bf0*/  LDC R8, c[0x0][0x618] ;  /* 0x00018600ff087b82 */ /* 0x000e220000000800 */
[----:B------:R-:W-:Y:S02]  /*0c00*/  IMAD.MOV.U32 R11, RZ, RZ, 0x1 ;  /* 0x00000001ff0b7424 */ /* 0x000fe400078e00ff */
[----:B------:R-:W-:-:S02]  /*0c10*/  IMAD.X R3, RZ, RZ, ~R3, P0 ;  /* 0x000000ffff037224 */ /* 0x000fc400000e0e03 */
[----:B------:R-:W-:-:S03]  /*0c20*/  IMAD.WIDE.U32 R4, R7, R16, R4 ;  /* 0x0000001007047225 */ /* 0x000fc600078e0004 */
[----:B------:R-:W2:Y:S01]  /*0c30*/  LDC R14, c[0x0][0x608] ;  /* 0x00018200ff0e7b82 */ /* 0x000ea20000000800 */
[----:B------:R-:W-:-:S04]  /*0c40*/  IMAD R6, R3, R16, RZ ;  /* 0x0000001003067224 */ /* 0x000fc800078e02ff */
[----:B------:R-:W-:-:S03]  /*0c50*/  IMAD R3, R7, R17, R6 ;  /* 0x0000001107037224 */ /* 0x000fc600078e0206 */
[----:B------:R-:W3:Y:S01]  /*0c60*/  LDC R18, c[0x0][0x658] ;  /* 0x00019600ff127b82 */ /* 0x000ee20000000800 */
[----:B------:R-:W-:Y:S01]  /*0c70*/  IMAD.IADD R3, R5, 0x1, R3 ;  /* 0x0000000105037824 */ /* 0x000fe200078e0203 */
[----:B-1----:R-:W-:Y:S01]  /*0c80*/  ISETP.NE.U32.AND P0, PT, R20, RZ, PT ;  /* 0x000000ff1400720c */ /* 0x002fe20003f05070 */
[----:B------:R-:W-:-:S03]  /*0c90*/  IMAD.MOV.U32 R5, RZ, RZ, -0x1 ;  /* 0xffffffffff057424 */ /* 0x000fc600078e00ff */
[----:B------:R-:W-:Y:S02]  /*0ca0*/  ISETP.NE.AND.EX P0, PT, R21, RZ, PT, P0 ;  /* 0x000000ff1500720c */ /* 0x000fe40003f05300 */
[----:B------:R-:W1:Y:S01]  /*0cb0*/  LDC R13, c[0x0][0x600] ;  /* 0x00018000ff0d7b82 */ /* 0x000e620000000800 */
[-CC-:B0-----:R-:W-:Y:S02]  /*0cc0*/  SHF.R.U64 R10, R4, R8.reuse, R3.reuse ;  /* 0x00000008040a7219 */ /* 0x181fe40000001203 */
[----:B------:R-:W-:-:S05]  /*0cd0*/  SHF.R.U32.HI R3, RZ, R8, R3 ;  /* 0x00000008ff037219 */ /* 0x000fca0000011603 */
[----:B------:R-:W0:Y:S01]  /*0ce0*/  LDC R15, c[0x0][0x648] ;  /* 0x00019200ff0f7b82 */ /* 0x000e220000000800 */
[-CC-:B--2---:R-:W-:Y:S02]  /*0cf0*/  SHF.R.U64 R19, R10, R14.reuse, R3.reuse ;  /* 0x0000000e0a137219 */ /* 0x184fe40000001203 */
[----:B------:R-:W-:-:S05]  /*0d00*/  SHF.R.U32.HI R3, RZ, R14, R3 ;  /* 0x0000000eff037219 */ /* 0x000fca0000011603 */
[----:B------:R-:W2:Y:S01]  /*0d10*/  LDC R17, c[0x0][0x638] ;  /* 0x00018e00ff117b82 */ /* 0x000ea20000000800 */
[-C--:B---3--:R-:W-:Y:S02]  /*0d20*/  SHF.L.U32 R2, R5, R18.reuse, RZ ;  /* 0x0000001205027219 */ /* 0x088fe400000006ff */
[--C-:B------:R-:W-:Y:S02]  /*0d30*/  SHF.R.U64 R12, R19, R18, R3.reuse ;  /* 0x00000012130c7219 */ /* 0x100fe40000001203 */
[----:B------:R-:W-:Y:S02]  /*0d40*/  LOP3.LUT R8, RZ, R2, RZ, 0x33, !PT ;  /* 0x00000002ff087212 */ /* 0x000fe400078e33ff */
[----:B------:R-:W-:Y:S01]  /*0d50*/  SHF.R.U32.HI R3, RZ, R18, R3 ;  /* 0x00000012ff037219 */ /* 0x000fe20000011603 */
[----:B------:R-:W3:Y:S01]  /*0d60*/  LDC R16, c[0x0][0x610] ;  /* 0x00018400ff107b82 */ /* 0x000ee20000000800 */
[----:B------:R-:W-:Y:S01]  /*0d70*/  IMAD.MOV.U32 R2, RZ, RZ, R12 ;  /* 0x000000ffff027224 */ /* 0x000fe200078e000c */
[----:B------:R-:W-:Y:S06]  /*0d80*/  @!P0 BRA `(.L_x_10) ;  /* 0x0000000000288947 */ /* 0x000fec0003800000 */
[----:B------:R-:W4:Y:S02]  /*0d90*/  LDC R7, c[0x0][0x64c] ;  /* 0x00019300ff077b82 */ /* 0x000f240000000800 */
[----:B----4-:R-:W-:-:S05]  /*0da0*/  IADD3 R7, P0, R12, R7, RZ ;  /* 0x000000070c077210 */ /* 0x010fca0007f1e0ff */
        /* <DEDUP_REMOVED lines=8> */
.L_x_10:
[----:B0-----:R-:W-:Y:S01]  /*0e30*/  SHF.R.U64 R4, R2, R15, R3 ;  /* 0x0000000f02047219 */ /* 0x001fe20000001203 */
[----:B-1----:R-:W-:Y:S01]  /*0e40*/  VIADD R5, R13, 0xffffffff ;  /* 0xffffffff0d057836 */ /* 0x002fe20000000000 */
[----:B------:R-:W-:Y:S02]  /*0e50*/  SHF.L.U32 R2, R11, R18, RZ ;  /* 0x000000120b027219 */ /* 0x000fe400000006ff */
[----:B------:R-:W-:Y:S01]  /*0e60*/  LOP3.LUT R3, R19, R8, RZ, 0xc0, !PT ;  /* 0x0000000813037212 */ /* 0x000fe200078ec0ff */
[----:B------:R-:W-:Y:S01]  /*0e70*/  IMAD.MOV R6, RZ, RZ, -R4 ;  /* 0x000000ffff067224 */ /* 0x000fe200078e0a04 */
[----:B------:R-:W-:Y:S02]  /*0e80*/  SEL R0, R0, R23, !P2 ;  /* 0x0000001700007207 */ /* 0x000fe40005000000 */
[----:B------:R-:W-:Y:S01]  /*0e90*/  LOP3.LUT R5, R10, R5, RZ, 0xc0, !PT ;  /* 0x000000050a057212 */ /* 0x000fe200078ec0ff */
[----:B------:R-:W-:Y:S01]  /*0ea0*/  IMAD R3, R2, R4, R3 ;  /* 0x0000000402037224 */ /* 0x000fe200078e0203 */
[----:B------:R-:W-:Y:S01]  /*0eb0*/  R2UR UR22, R22 ;  /* 0x00000000161672ca */ /* 0x000fe200000e0000 */
[----:B--2---:R-:W-:-:S02]  /*0ec0*/  IMAD R2, R6, R17, R12 ;  /* 0x0000001106027224 */ /* 0x004fc400078e020c */
[----:B---3--:R-:W-:Y:S02]  /*0ed0*/  IMAD R0, R3, R16, R0 ;  /* 0x0000001003007224 */ /* 0x008fe400078e0200 */
[----:B------:R-:W-:Y:S02]  /*0ee0*/  IMAD R3, R2, R13, R5 ;  /* 0x0000000d02037224 */ /* 0x000fe400078e0205 */
[----:B------:R-:W-:-:S03]  /*0ef0*/  IMAD.MOV.U32 R4, RZ, RZ, 0x1 ;  /* 0x00000001ff047424 */ /* 0x000fc600078e00ff */
[----:B------:R-:W-:Y:S02]  /*0f00*/  SEL R2, R3, R0, !P2 ;  /* 0x0000000003027207 */ /* 0x000fe40005000000 */
[----:B------:R-:W-:-:S03]  /*0f10*/  SEL R0, R0, R3, !P2 ;  /* 0x0000000300007207 */ /* 0x000fc60005000000 */
[----:B------:R1:W-:Y:S04]  /*0f20*/  STL [R1+0x88], R2 ;  /* 0x0000880201007387 */ /* 0x0003e80000100800 */
[----:B------:R1:W-:Y:S02]  /*0f30*/  STL [R1+0x8c], R0 ;  /* 0x00008c0001007387 */ /* 0x0003e40000100800 */
.L_x_8:
[----:B------:R-:W-:-:S08]  /*0f40*/  NOP ;  /* 0x0000000000007918 */ /* 0x000fd00000000000 */
[----:B------:R-:W2:Y:S02]  /*0f50*/  USETMAXREG.TRY_ALLOC.CTAPOOL UP0, 0xe8 ;  /* 0x000000e8000079c8 */ /* 0x000ea40008000600 */
[----:B--2---:R-:W-:-:S13]  /*0f60*/  PLOP3.LUT P0, PT, PT, PT, UP0, 0x80, 0x0 ;  /* 0x000000000000781c */ /* 0x004fda0003f0f008 */
[----:B------:R-:W-:Y:S05]  /*0f70*/  @!P0 BRA `(.L_x_8) ;  /* 0xfffffffc00f08947 */ /* 0x000fea000383ffff */
[----:B------:R-:W-:Y:S01]  /*0f80*/  ULDC.64 UR4, c[0x0][0x598] ;  /* 0x0001660000047ab9 */ /* 0x000fe20000000a00 */
[----:B------:R-:W-:Y:S01]  /*0f90*/  ULDC.64 UR16, c[0x0][0x208] ;  /* 0x0000820000107ab9 */ /* 0x000fe20000000a00 */
[----:B------:R-:W-:-:S04]  /*0fa0*/  ISETP.NE.U32.AND P0, PT, RZ, UR4, PT ;  /* 0x00000004ff007c0c */ /* 0x000fc8000bf05070 */
[----:B------:R-:W-:-:S13]  /*0fb0*/  ISETP.NE.AND.EX P0, PT, RZ, UR5, PT, P0 ;  /* 0x00000005ff007c0c */ /* 0x000fda000bf05300 */
[----:B------:R-:W-:Y:S05]  /*0fc0*/  @!P0 BRA `(.L_x_11) ;  /* 0x0000000000208947 */ /* 0x000fea0003800000 */
[----:B-1----:R-:W1:Y:S02]  /*0fd0*/  LDC.64 R2, c[0x0][0x598] ;  /* 0x00016600ff027b82 */ /* 0x002e640000000a00 */
[----:B-1----:R-:W2:Y:S02]  /*0fe0*/  LDG.E.64 R2, desc[UR16][R2.64] ;  /* 0x0000001002027981 */ /* 0x002ea4000c1e1b00 */
[----:B--2---:R-:W-:-:S04]  /*0ff0*/  ISETP.NE.U32.AND P0, PT, R2, RZ, PT ;  /* 0x000000ff0200720c */ /* 0x004fc80003f05070 */
[----:B------:R-:W-:-:S13]  /*1000*/  ISETP.NE.AND.EX P0, PT, R3, RZ, PT, P0 ;  /* 0x000000ff0300720c */ /* 0x000fda0003f05300 */
[----:B------:R-:W-:Y:S05]  /*1010*/  @!P0 BRA `(.L_x_11) ;  /* 0x00000000000c8947 */ /* 0x000fea0003800000 */
[----:B------:R-:W2:Y:S02]  /*1020*/  LD.E R2, desc[UR16][R2.64] ;  /* 0x0000001002027980 */ /* 0x000ea4000c101900 */
[----:B--2---:R-:W-:Y:S01]  /*1030*/  R2UR UR20, R2 ;  /* 0x00000000021472ca */ /* 0x004fe200000e0000 */
[----:B------:R-:W-:-:S14]  /*1040*/  BRA `(.L_x_12) ;  /* 0x0000000000247947 */ /* 0x000fdc0003800000 */
.L_x_11:
[----:B------:R-:W-:Y:S02]  /*1050*/  ULDC.64 UR4, c[0x0][0x588] ;  /* 0x0001620000047ab9 */ /* 0x000fe40000000a00 */
[----:B------:R-:W-:-:S04]  /*1060*/  ISETP.NE.U32.AND P0, PT, RZ, UR4, PT ;  /* 0x00000004ff007c0c */ /* 0x000fc8000bf05070 */
[----:B------:R-:W-:-:S13]  /*1070*/  ISETP.NE.AND.EX P0, PT, RZ, UR5, PT, P0 ;  /* 0x00000005ff007c0c */ /* 0x000fda000bf05300 */
[----:B------:R-:W-:Y:S05]  /*1080*/  @!P0 BRA `(.L_x_13) ;  /* 0x0000000000108947 */ /* 0x000fea0003800000 */
[----:B-1----:R-:W1:Y:S02]  /*1090*/  LDC.64 R2, c[0x0][0x588] ;  /* 0x00016200ff027b82 */ /* 0x002e640000000a00 */
[----:B-1----:R-:W2:Y:S02]  /*10a0*/  LDG.E R2, desc[UR16][R2.64] ;  /* 0x0000001002027981 */ /* 0x002ea4000c1e1900 */
[----:B--2---:R-:W-:Y:S01]  /*10b0*/  R2UR UR20, R2 ;  /* 0x00000000021472ca */ /* 0x004fe200000e0000 */
[----:B------:R-:W-:-:S14]  /*10c0*/  BRA `(.L_x_12) ;  /* 0x0000000000047947 */ /* 0x000fdc0003800000 */
.L_x_13:
[----:B------:R-:W-:-:S05]  /*10d0*/  ULDC UR20, c[0x0][0x580] ;  /* 0x0001600000147ab9 */ /* 0x000fca0000000800 */
.L_x_12:
[----:B------:R-:W-:Y:S02]  /*10e0*/  ULDC.64 UR4, c[0x0][0x5a0] ;  /* 0x0001680000047ab9 */ /* 0x000fe40000000a00 */
        /* <DEDUP_REMOVED lines=11> */
.L_x_14:
        /* <DEDUP_REMOVED lines=8> */
.L_x_16:
[----:B------:R-:W-:-:S05]  /*1220*/  ULDC UR19, c[0x0][0x584] ;  /* 0x0001610000137ab9 */ /* 0x000fca0000000800 */
.L_x_15:
[----:B------:R-:W-:-:S13]  /*1230*/  LOP3.LUT P0, RZ, R4, 0xff, RZ, 0xc0, !PT ;  /* 0x000000ff04ff7812 */ /* 0x000fda000780c0ff */
[----:B------:R-:W-:Y:S05]  /*1240*/  @!P0 EXIT ;  /* 0x000000000000894d */ /* 0x000fea0003800000 */
[----:B------:R-:W-:Y:S01]  /*1250*/  ULDC UR4, c[0x0][0x28c] ;  /* 0x0000a30000047ab9 */ /* 0x000fe20000000800 */
[----:B------:R-:W-:Y:S02]  /*1260*/  ULOP3.LUT UR21, UR13, 0x1, URZ, 0xfc, !UPT ;  /* 0x000000010d157892 */ /* 0x000fe4000f8efc3f */
[----:B------:R-:W-:-:S04]  /*1270*/  UIADD3 UR4, UR4, 0x3f, URZ ;  /* 0x0000003f04047890 */ /* 0x000fc8000fffe03f */
[----:B------:R-:W-:-:S04]  /*1280*/  USHF.R.S32.HI UR5, URZ, 0x1f, UR4 ;  /* 0x0000001f3f057899 */ /* 0x000fc80008011404 */
[----:B------:R-:W-:-:S03]  /*1290*/  ULEA.HI UR5, UR5, UR4, URZ, 0x6 ;  /* 0x0000000405057291 */ /* 0x000fc6000f8f303f */
[----:B------:R-:W-:Y:S01]  /*12a0*/  UMOV UR4, URZ ;  /* 0x0000003f00047c82 */ /* 0x000fe20008000000 */
[----:B------:R-:W-:-:S03]  /*12b0*/  USHF.R.S32.HI UR12, URZ, 0x6, UR5 ;  /* 0x000000063f0c7899 */ /* 0x000fc60008011405 */
[----:B------:R-:W-:-:S09]  /*12c0*/  UMOV UR5, URZ ;  /* 0x0000003f00057c82 */ /* 0x000fd20008000000 */
.L_x_299:
[----:B-1----:R-:W1:Y:S01]  /*12d0*/  S2R R0, SR_TID.X ;  /* 0x0000000000007919 */ /* 0x002e620000002100 */
[----:B--2---:R-:W2:Y:S01]  /*12e0*/  S2UR UR11, SR_CgaCtaId ;  /* 0x00000000000b79c3 */ /* 0x004ea20000008800 */
[----:B------:R-:W-:Y:S01]  /*12f0*/  UMOV UR14, 0x400 ;  /* 0x00000400000e7882 */ /* 0x000fe20000000000 */
[----:B------:R-:W-:Y:S01]  /*1300*/  UMOV UR6, URZ ;  /* 0x0000003f00067c82 */ /* 0x000fe20008000000 */
[----:B------:R-:W-:Y:S01]  /*1310*/  STL [R1+0x74], RZ ;  /* 0x000074ff01007387 */ /* 0x000fe20000100800 */
[----:B------:R-:W-:Y:S01]  /*1320*/  UMOV UR7, URZ ;  /* 0x0000003f00077c82 */ /* 0x000fe20008000000 */
[----:B------:R-:W-:Y:S01]  /*1330*/  UMOV UR8, URZ ;  /* 0x0000003f00087c82 */ /* 0x000fe20008000000 */
[----:B------:R-:W-:Y:S01]  /*1340*/  UMOV UR18, UR5 ;  /* 0x0000000500127c82 */ /* 0x000fe20008000000 */
[----:B------:R-:W-:Y:S01]  /*1350*/  STL [R1+0x70], RZ ;  /* 0x000070ff01007387 */ /* 0x000fe20000100800 */
[----:B---3--:R-:W3:Y:S01]  /*1360*/  LDC R2, c[0x0][0x28c] ;  /* 0x0000a300ff027b82 */ /* 0x008ee20000000800 */
[----:B------:R-:W-:-:S02]  /*1370*/  CS2R R4, SRZ ;  /* 0x0000000000047805 */ /* 0x000fc4000001ff00 */
[----:B------:R-:W-:Y:S01]  /*1380*/  CS2R R6, SRZ ;  /* 0x0000000000067805 */ /* 0x000fe2000001ff00 */
[----:B------:R-:W-:Y:S01]  /*1390*/  STL [R1+0x6c], RZ ;  /* 0x00006cff01007387 */ /* 0x000fe20000100800 */
[----:B------:R-:W-:Y:S02]  /*13a0*/  CS2R R8, SRZ ;  /* 0x0000000000087805 */ /* 0x000fe4000001ff00 */
[----:B------:R-:W-:Y:S02]  /*13b0*/  CS2R R10, SRZ ;  /* 0x00000000000a7805 */ /* 0x000fe4000001ff00 */
[----:B------:R-:W-:Y:S01]  /*13c0*/  CS2R R12, SRZ ;  /* 0x00000000000c7805 */ /* 0x000fe2000001ff00 */
[----:B------:R-:W-:Y:S01]  /*13d0*/  STL [R1+0x68], RZ ;  /* 0x000068ff01007387 */ /* 0x000fe20000100800 */
[----:B------:R-:W-:Y:S02]  /*13e0*/  CS2R R14, SRZ ;  /* 0x00000000000e7805 */ /* 0x000fe4000001ff00 */
[----:B------:R-:W-:-:S02]  /*13f0*/  CS2R R16, SRZ ;  /* 0x0000000000107805 */ /* 0x000fc4000001ff00 */
[----:B0-----:R-:W-:Y:S01]  /*1400*/  CS2R R18, SRZ ;  /* 0x0000000000127805 */ /* 0x001fe2000001ff00 */
[----:B------:R-:W-:Y:S01]  /*1410*/  STL [R1+0x64], RZ ;  /* 0x000064ff01007387 */ /* 0x000fe20000100800 */
[----:B------:R-:W-:Y:S02]  /*1420*/  CS2R R20, SRZ ;  /* 0x0000000000147805 */ /* 0x000fe4000001ff00 */
[----:B------:R-:W-:Y:S02]  /*1430*/  CS2R R22, SRZ ;  /* 0x0000000000167805 */ /* 0x000fe4000001ff00 */
[----:B------:R-:W-:Y:S01]  /*1440*/  CS2R R152, SRZ ;  /* 0x0000000000987805 */ /* 0x000fe2000001ff00 */
[----:B------:R-:W-:Y:S01]  /*1450*/  STL [R1+0x60], RZ ;  /* 0x000060ff01007387 */ /* 0x000fe20000100800 */
[----:B--2---:R-:W-:Y:S01]  /*1460*/  ULEA UR14, UR11, UR14, 0x18 ;  /* 0x0000000e0b0e7291 */ /* 0x004fe2000f8ec03f */
[----:B------:R-:W-:Y:S02]  /*1470*/  CS2R R154, SRZ ;  /* 0x00000000009a7805 */ /* 0x000fe4000001ff00 */
[----:B------:R-:W-:Y:S01]  /*1480*/  CS2R R156, SRZ ;  /* 0x00000000009c7805 */ /* 0x000fe2000001ff00 */
[----:B------:R-:W-:Y:S01]  /*1490*/  STL [R1+0x5c], RZ ;  /* 0x00005cff01007387 */ /* 0x000fe20000100800 */
[----:B------:R-:W-:-:S02]  /*14a0*/  CS2R R158, SRZ ;  /* 0x00000000009e7805 */ /* 0x000fc4000001ff00 */
[----:B------:R-:W-:Y:S02]  /*14b0*/  CS2R R160, SRZ ;  /* 0x0000000000a07805 */ /* 0x000fe4000001ff00 */
[----:B------:R-:W-:Y:S02]  /*14c0*/  CS2R R162, SRZ ;  /* 0x0000000000a27805 */ /* 0x000fe4000001ff00 */
[----:B-1----:R-:W-:Y:S01]  /*14d0*/  LOP3.LUT R0, R0, 0x80, RZ, 0xc0, !PT ;  /* 0x0000008000007812 */ /* 0x002fe200078ec0ff */
[----:B------:R-:W-:Y:S01]  /*14e0*/  STL [R1+0x58], RZ ;  /* 0x000058ff01007387 */ /* 0x000fe20000100800 */
[----:B---3--:R-:W-:Y:S02]  /*14f0*/  ISETP.GE.AND P0, PT, R2, 0x1, PT ;  /* 0x000000010200780c */ /* 0x008fe40003f06270 */
[----:B------:R-:W-:Y:S02]  /*1500*/  CS2R R2, SRZ ;  /* 0x0000000000027805 */ /* 0x000fe4000001ff00 */
[----:B------:R-:W-:Y:S01]  /*1510*/  SHF.R.U32.HI R0, RZ, 0x7, R0 ;  /* 0x00000007ff007819 */ /* 0x000fe20000011600 */
[----:B------:R-:W-:Y:S01]  /*1520*/  STL [R1+0x54], RZ ;  /* 0x000054ff01007387 */ /* 0x000fe20000100800 */
[----:B------:R-:W-:-:S02]  /*1530*/  CS2R R164, SRZ ;  /* 0x0000000000a47805 */ /* 0x000fc4000001ff00 */
[----:B------:R-:W-:Y:S02]  /*1540*/  CS2R R166, SRZ ;  /* 0x0000000000a67805 */ /* 0x000fe4000001ff00 */
[----:B------:R-:W-:Y:S01]  /*1550*/  CS2R R168, SRZ ;  /* 0x0000000000a87805 */ /* 0x000fe2000001ff00 */
[----:B------:R-:W-:Y:S01]  /*1560*/  STL [R1+0x50], RZ ;  /* 0x000050ff01007387 */ /* 0x000fe20000100800 */
[----:B------:R-:W-:Y:S02]  /*1570*/  CS2R R170, SRZ ;  /* 0x0000000000aa7805 */ /* 0x000fe4000001ff00 */
[----:B------:R-:W-:Y:S02]  /*1580*/  CS2R R172, SRZ ;  /* 0x0000000000ac7805 */ /* 0x000fe4000001ff00 */
[----:B------:R-:W-:Y:S01]  /*1590*/  CS2R R174, SRZ ;  /* 0x0000000000ae7805 */ /* 0x000fe2000001ff00 */
[----:B------:R-:W0:Y:S01]  /*15a0*/  SHFL.IDX PT, R0, R0, RZ, 0x1f ;  /* 0x00001fff00007589 */ /* 0x000e2200000e0000 */
[----:B------:R-:W-:-:S02]  /*15b0*/  CS2R R176, SRZ ;  /* 0x0000000000b07805 */ /* 0x000fc4000001ff00 */
[----:B------:R-:W-:Y:S02]  /*15c0*/  CS2R R178, SRZ ;  /* 0x0000000000b27805 */ /* 0x000fe4000001ff00 */
[----:B------:R-:W-:Y:S01]  /*15d0*/  CS2R R180, SRZ ;  /* 0x0000000000b47805 */ /* 0x000fe2000001ff00 */
[----:B------:R1:W-:Y:S01]  /*15e0*/  STL [R1+0x4c], RZ ;  /* 0x00004cff01007387 */ /* 0x0003e20000100800 */
[----:B------:R-:W-:Y:S02]  /*15f0*/  CS2R R182, SRZ ;  /* 0x0000000000b67805 */ /* 0x000fe4000001ff00 */
[----:B------:R-:W-:Y:S02]  /*1600*/  CS2R R184, SRZ ;  /* 0x0000000000b87805 */ /* 0x000fe4000001ff00 */
[----:B------:R-:W-:Y:S01]  /*1610*/  CS2R R186, SRZ ;  /* 0x0000000000ba7805 */ /* 0x000fe2000001ff00 */
[----:B------:R1:W-:Y:S01]  /*1620*/  STL [R1+0x48], RZ ;  /* 0x000048ff01007387 */ /* 0x0003e20000100800 */
        /* <DEDUP_REMOVED lines=14> */
[----:B------:R-:W-:Y:S02]  /*1710*/  CS2R R210, SRZ ;  /* 0x0000000000d27805 */ /* 0x000fe4000001ff00 */
[----:B0-----:R-:W-:Y:S01]  /*1720*/  R2UR UR9, R0 ;  /* 0x00000000000972ca */ /* 0x001fe200000e0000 */
[----:B------:R1:W-:Y:S01]  /*1730*/  STL [R1+0x38], RZ ;  /* 0x000038ff01007387 */ /* 0x0003e20000100800 */
[----:B------:R-:W-:Y:S01]  /*1740*/  IMAD.MOV.U32 R0, RZ, RZ, RZ ;  /* 0x000000ffff007224 */ /* 0x000fe200078e00ff */
[----:B------:R-:W-:-:S02]  /*1750*/  CS2R R212, SRZ ;  /* 0x0000000000d47805 */ /* 0x000fc4000001ff00 */
[----:B------:R-:W-:Y:S01]  /*1760*/  CS2R R214, SRZ ;  /* 0x0000000000d67805 */ /* 0x000fe2000001ff00 */
[----:B------:R1:W-:Y:S01]  /*1770*/  STL [R1+0x34], RZ ;  /* 0x000034ff01007387 */ /* 0x0003e20000100800 */
[----:B------:R-:W-:Y:S02]  /*1780*/  CS2R R216, SRZ ;  /* 0x0000000000d87805 */ /* 0x000fe4000001ff00 */
[----:B------:R-:W-:Y:S02]  /*1790*/  CS2R R218, SRZ ;  /* 0x0000000000da7805 */ /* 0x000fe4000001ff00 */
[----:B------:R-:W-:Y:S01]  /*17a0*/  CS2R R220, SRZ ;  /* 0x0000000000dc7805 */ /* 0x000fe2000001ff00 */
[----:B------:R1:W-:Y:S01]  /*17b0*/  STL [R1+0x30], RZ ;  /* 0x000030ff01007387 */ /* 0x0003e20000100800 */
[----:B------:R-:W-:Y:S02]  /*17c0*/  CS2R R222, SRZ ;  /* 0x0000000000de7805 */ /* 0x000fe4000001ff00 */
[----:B------:R-:W-:Y:S01]  /*17d0*/  CS2R R224, SRZ ;  /* 0x0000000000e07805 */ /* 0x000fe2000001ff00 */
[----:B------:R-:W-:Y:S01]  /*17e0*/  IMAD.MOV.U32 R226, RZ, RZ, RZ ;  /* 0x000000ffffe27224 */ /* 0x000fe200078e00ff */
[----:B------:R1:W-:Y:S01]  /*17f0*/  STL [R1+0x2c], RZ ;  /* 0x00002cff01007387 */ /* 0x0003e20000100800 */
[----:B------:R-:W-:Y:S01]  /*1800*/  ULEA.HI UR10, UR9, UR9, URZ, 0x1 ;  /* 0x00000009090a7291 */ /* 0x000fe2000f8f083f */
[----:B------:R-:W-:Y:S01]  /*1810*/  IMAD.U32 R227, RZ, RZ, UR4 ;  /* 0x00000004ffe37e24 */ /* 0x000fe2000f8e00ff */
[----:B------:R-:W-:Y:S01]  /*1820*/  CS2R R24, SRZ ;  /* 0x0000000000187805 */ /* 0x000fe2000001ff00 */
[----:B------:R1:W-:Y:S01]  /*1830*/  STL [R1+0x28], RZ ;  /* 0x000028ff01007387 */ /* 0x0003e20000100800 */
[----:B------:R-:W-:Y:S01]  /*1840*/  ULOP3.LUT UR10, UR10, 0xffffe, URZ, 0xc0, !UPT ;  /* 0x000ffffe0a0a7892 */ /* 0x000fe2000f8ec03f */
[----:B------:R-:W-:-:S02]  /*1850*/  CS2R R26, SRZ ;  /* 0x00000000001a7805 */ /* 0x000fc4000001ff00 */
[----:B------:R-:W-:Y:S01]  /*1860*/  CS2R R28, SRZ ;  /* 0x00000000001c7805 */ /* 0x000fe2000001ff00 */
[----:B------:R1:W-:Y:S01]  /*1870*/  STL [R1+0x24], RZ ;  /* 0x000024ff01007387 */ /* 0x0003e20000100800 */
[----:B------:R-:W-:Y:S01]  /*1880*/  UIADD3 UR10, UR9, -UR10, URZ ;  /* 0x8000000a090a7290 */ /* 0x000fe2000fffe03f */
[----:B----4-:R-:W-:Y:S02]  /*1890*/  CS2R R30, SRZ ;  /* 0x00000000001e7805 */ /* 0x010fe4000001ff00 */
[----:B------:R-:W-:Y:S01]  /*18a0*/  CS2R R32, SRZ ;  /* 0x0000000000207805 */ /* 0x000fe2000001ff00 */
[----:B------:R1:W-:Y:S01]  /*18b0*/  STL [R1+0x20], RZ ;  /* 0x000020ff01007387 */ /* 0x0003e20000100800 */
[----:B------:R-:W-:Y:S01]  /*18c0*/  ULEA UR10, UR10, UR14, 0xc ;  /* 0x0000000e0a0a7291 */ /* 0x000fe2000f8e603f */
[----:B------:R-:W-:Y:S02]  /*18d0*/  CS2R R34, SRZ ;  /* 0x0000000000227805 */ /* 0x000fe4000001ff00 */
[----:B------:R-:W-:Y:S01]  /*18e0*/  CS2R R36, SRZ ;  /* 0x0000000000247805 */ /* 0x000fe2000001ff00 */
[----:B------:R1:W-:Y:S01]  /*18f0*/  STL [R1+0x1c], RZ ;  /* 0x00001cff01007387 */ /* 0x0003e20000100800 */
[----:B------:R-:W-:Y:S01]  /*1900*/  UIADD3 UR10, UR10, 0x100, URZ ;  /* 0x000001000a0a7890 */ /* 0x000fe2000fffe03f */
[----:B------:R-:W-:-:S02]  /*1910*/  CS2R R38, SRZ ;  /* 0x0000000000267805 */ /* 0x000fc4000001ff00 */
[----:B------:R-:W-:Y:S01]  /*1920*/  CS2R R40, SRZ ;  /* 0x0000000000287805 */ /* 0x000fe2000001ff00 */
[----:B------:R1:W-:Y:S01]  /*1930*/  STL [R1+0x18], RZ ;  /* 0x000018ff01007387 */ /* 0x0003e20000100800 */
[----:B------:R-:W-:Y:S01]  /*1940*/  USHF.R.U32.HI UR10, URZ, 0x4, UR10 ;  /* 0x000000043f0a7899 */ /* 0x000fe2000801160a */
[----:B------:R-:W-:Y:S02]  /*1950*/  CS2R R42, SRZ ;  /* 0x00000000002a7805 */ /* 0x000fe4000001ff00 */
[----:B------:R-:W-:Y:S01]  /*1960*/  CS2R R44, SRZ ;  /* 0x00000000002c7805 */ /* 0x000fe2000001ff00 */
[----:B------:R1:W-:Y:S01]  /*1970*/  STL [R1+0x14], RZ ;  /* 0x000014ff01007387 */ /* 0x0003e20000100800 */
[----:B------:R-:W-:Y:S01]  /*1980*/  ULOP3.LUT UR15, UR10, 0x3fff, URZ, 0xc0, !UPT ;  /* 0x00003fff0a0f7892 */ /* 0x000fe2000f8ec03f */
        /* <DEDUP_REMOVED lines=18> */
[----:B------:R1:W-:Y:S01]  /*1ab0*/  STL [R1], RZ ;  /* 0x000000ff01007387 */ /* 0x0003e20000100800 */
[----:B------:R-:W-:-:S02]  /*1ac0*/  CS2R R74, SRZ ;  /* 0x00000000004a7805 */ /* 0x000fc4000001ff00 */
[----:B------:R-:W-:Y:S02]  /*1ad0*/  CS2R R76, SRZ ;  /* 0x00000000004c7805 */ /* 0x000fe4000001ff00 */
[----:B------:R-:W-:Y:S02]  /*1ae0*/  CS2R R78, SRZ ;  /* 0x00000000004e7805 */ /* 0x000fe4000001ff00 */
[----:B------:R-:W-:Y:S02]  /*1af0*/  CS2R R80, SRZ ;  /* 0x0000000000507805 */ /* 0x000fe4000001ff00 */
[----:B------:R-:W-:Y:S02]  /*1b00*/  CS2R R82, SRZ ;  /* 0x0000000000527805 */ /* 0x000fe4000001ff00 */
[----:B------:R-:W-:Y:S02]  /*1b10*/  CS2R R84, SRZ ;  /* 0x0000000000547805 */ /* 0x000fe4000001ff00 */
        /* <DEDUP_REMOVED lines=32> */
[----:B------:R-:W-:Y:S01]  /*1d20*/  CS2R R150, SRZ ;  /* 0x0000000000967805 */ /* 0x000fe2000001ff00 */
[----:B-1----:R-:W-:Y:S06]  /*1d30*/  @!P0 BRA `(.L_x_17) ;  /* 0x0000001000688947 */ /* 0x002fec0003800000 */
[----:B------:R-:W-:-:S06]  /*1d40*/  UISETP.NE.AND UP0, UPT, UR21, 0x3, UPT ;  /* 0x000000031500788c */ /* 0x000fcc000bf05270 */
[----:B------:R-:W-:-:S13]  /*1d50*/  PLOP3.LUT P1, PT, PT, PT, UP0, 0x80, 0x0 ;  /* 0x000000000000781c */ /* 0x000fda0003f2f008 */
[----:B------:R-:W-:Y:S05]  /*1d60*/  @!P1 BRA `(.L_x_18) ;  /* 0x0000000000049947 */ /* 0x000fea0003800000 */
[----:B------:R-:W-:Y:S01]  /*1d70*/  BPT.TRAP 0x1 ;  /* 0x000000040000795c */ /* 0x000fe20000300000 */
.L_x_18:
[----:B------:R-:W-:Y:S01]  /*1d80*/  ULEA UR6, UR5, UR14, 0x3 ;  /* 0x0000000e05067291 */ /* 0x000fe2000f8e183f */
[----:B------:R-:W-:-:S05]  /*1d90*/  IMAD.U32 R0, RZ, RZ, UR4 ;  /* 0x00000004ff007e24 */ /* 0x000fca000f8e00ff */
[----:B------:R-:W-:-:S04]  /*1da0*/  SHF.L.U32 R0, R0, 0x1f, RZ ;  /* 0x0000001f00007819 */ /* 0x000fc800000006ff */
[----:B------:R0:W1:Y:S01]  /*1db0*/  SYNCS.PHASECHK.TRANS64.TRYWAIT P0, [UR6], R0 ;  /* 0x00000000ff0075a7 */ /* 0x0000620008000146 */
[----:B------:R-:W-:Y:S05]  /*1dc0*/  @!P1 BRA `(.L_x_19) ;  /* 0x0000000000049947 */ /* 0x000fea0003800000 */
[----:B------:R-:W-:Y:S01]  /*1dd0*/  BPT.TRAP 0x1 ;  /* 0x000000040000795c */ /* 0x000fe20000300000 */
.L_x_19:
[----:B-1----:R-:W-:Y:S05]  /*1de0*/  @P0 BRA `(.L_x_20) ;  /* 0x0000000000080947 */ /* 0x002fea0003800000 */
[----:B------:R-:W1:Y:S02]  /*1df0*/  SYNCS.PHASECHK.TRANS64.TRYWAIT P0, [UR6], R0 ;  /* 0x00000000ff0075a7 */ /* 0x000e640008000146 */
[----:B-1----:R-:W-:Y:S05]  /*1e00*/  @!P0 BRA `(.L_x_21) ;  /* 0x000000e400348947 */ /* 0x002fea0003800000 */
.L_x_20:
[----:B------:R-:W-:Y:S01]  /*1e10*/  UIADD3 UR6, UR14, 0x6100, URZ ;  /* 0x000061000e067890 */ /* 0x000fe2000fffe03f */
[----:B------:R-:W-:Y:S01]  /*1e20*/  WARPGROUP.ARRIVE ;  /* 0x00000000000079c5 */ /* 0x000fe20000000000 */
[----:B------:R-:W-:Y:S01]  /*1e30*/  ULOP3.LUT UR8, UR15, 0x10000, URZ, 0xfc, !UPT ;  /* 0x000100000f087892 */ /* 0x000fe2000f8efc3f */
[----:B------:R2:W-:Y:S01]  /*1e40*/  STL [R1+0x74], RZ ;  /* 0x000074ff01007387 */ /* 0x0005e20000100800 */
[----:B------:R-:W-:Y:S01]  /*1e50*/  USHF.R.U32.HI UR6, URZ, 0x4, UR6 ;  /* 0x000000043f067899 */ /* 0x000fe20008011606 */
[----:B01----:R-:W-:Y:S01]  /*1e60*/  IMAD.MOV.U32 R0, RZ, RZ, RZ ;  /* 0x000000ffff007224 */ /* 0x003fe200078e00ff */
[----:B------:R-:W-:Y:S01]  /*1e70*/  ULEA UR8, UR5, UR8, 0x9 ;  /* 0x0000000805087291 */ /* 0x000fe2000f8e483f */
[----:B------:R2:W-:Y:S01]  /*1e80*/  STL [R1+0x70], RZ ;  /* 0x000070ff01007387 */ /* 0x0005e20000100800 */
[----:B------:R-:W-:Y:S01]  /*1e90*/  ULOP3.LUT UR6, UR6, 0x3fff, URZ, 0xc0, !UPT ;  /* 0x00003fff06067892 */ /* 0x000fe2000f8ec03f */
[----:B------:R-:W-:Y:S01]  /*1ea0*/  CS2R R2, SRZ ;  /* 0x0000000000027805 */ /* 0x000fe2000001ff00 */
[----:B------:R-:W-:Y:S01]  /*1eb0*/  UMOV UR9, 0x80000020 ;  /* 0x8000002000097882 */ /* 0x000fe20000000000 */
[----:B------:R-:W-:Y:S01]  /*1ec0*/  UMOV UR11, 0x80000020 ;  /* 0x80000020000b7882 */ /* 0x000fe20000000000 */
[----:B------:R-:W-:Y:S01]  /*1ed0*/  ULOP3.LUT UR6, UR6, 0x10000, URZ, 0xfc, !UPT ;  /* 0x0001000006067892 */ /* 0x000fe2000f8efc3f */
[----:B------:R2:W-:Y:S01]  /*1ee0*/  STL [R1+0x6c], RZ ;  /* 0x00006cff01007387 */ /* 0x0005e20000100800 */
[----:B------:R-:W-:Y:S01]  /*1ef0*/  ULDC UR7, c[0x0][0x50c] ;  /* 0x0001430000077ab9 */ /* 0x000fe20000000800 */
[----:B------:R-:W-:Y:S01]  /*1f00*/  CS2R R4, SRZ ;  /* 0x0000000000047805 */ /* 0x000fe2000001ff00 */
[----:B------:R-:W-:Y:S01]  /*1f10*/  ULEA UR10, UR5, UR6, 0xa ;  /* 0x00000006050a7291 */ /* 0x000fe2000f8e503f */
[----:B------:R2:W-:Y:S01]  /*1f20*/  STL [R1+0x68], RZ ;  /* 0x000068ff01007387 */ /* 0x0005e20000100800 */
[----:B------:R-:W-:Y:S01]  /*1f30*/  UISETP.NE.AND UP0, UPT, UR7, 0x2, UPT ;  /* 0x000000020700788c */ /* 0x000fe2000bf05270 */
[----:B------:R-:W-:Y:S01]  /*1f40*/  CS2R R6, SRZ ;  /* 0x0000000000067805 */ /* 0x000fe2000001ff00 */
[----:B------:R-:W-:Y:S01]  /*1f50*/  UMOV UR6, 0x2 ;  /* 0x0000000200067882 */ /* 0x000fe20000000000 */
[----:B------:R2:W-:Y:S01]  /*1f60*/  STL [R1+0x64], RZ ;  /* 0x000064ff01007387 */ /* 0x0005e20000100800 */
[----:B------:R-:W-:Y:S01]  /*1f70*/  USEL UR7, URZ, 0x1, UP0 ;  /* 0x000000013f077887 */ /* 0x000fe20008000000 */
[----:B------:R-:W-:-:S02]  /*1f80*/  CS2R R8, SRZ ;  /* 0x0000000000087805 */ /* 0x000fc4000001ff00 */
[----:B------:R-:W-:Y:S01]  /*1f90*/  CS2R R10, SRZ ;  /* 0x00000000000a7805 */ /* 0x000fe2000001ff00 */
[----:B------:R-:W-:Y:S01]  /*1fa0*/  QGMMA.64x256x32.F32.E4M3.E4M3 R24, gdesc[UR8], RZ, !UPT ;  /* 0x03e00000081879f3 */ /* 0x000fe2000c7008ff */
[----:B------:R2:W-:Y:S01]  /*1fb0*/  STL [R1+0x60], RZ ;  /* 0x000060ff01007387 */ /* 0x0005e20000100800 */
[----:B------:R-:W-:Y:S01]  /*1fc0*/  UIADD3 UR8, UR8, 0x2, URZ ;  /* 0x0000000208087890 */ /* 0x000fe2000fffe03f */
[----:B------:R-:W-:Y:S01]  /*1fd0*/  ISETP.NE.AND P0, PT, RZ, UR7, PT ;  /* 0x00000007ff007c0c */ /* 0x000fe2000bf05270 */
[----:B------:R-:W-:Y:S01]  /*1fe0*/  UIADD3 UR10, UR10, 0x2, URZ ;  /* 0x000000020a0a7890 */ /* 0x000fe2000fffe03f */
[----:B------:R2:W-:Y:S01]  /*1ff0*/  STL [R1+0x5c], RZ ;  /* 0x00005cff01007387 */ /* 0x0005e20000100800 */
[----:B------:R-:W-:Y:S01]  /*2000*/  UMOV UR9, 0x80000020 ;  /* 0x8000002000097882 */ /* 0x000fe20000000000 */
[----:B------:R-:W-:Y:S01]  /*2010*/  UMOV UR11, 0x80000020 ;  /* 0x80000020000b7882 */ /* 0x000fe20000000000 */
        /* <DEDUP_REMOVED lines=58> */
[----:B------:R-:W-:-:S03]  /*23c0*/  IMAD.MOV.U32 R226, RZ, RZ, RZ ;  /* 0x000000ffffe27224 */ /* 0x000fc600078e00ff */
[----:B------:R2:W-:Y:S04]  /*23d0*/  STL [R1+0x1c], RZ ;  /* 0x00001cff01007387 */ /* 0x0005e80000100800 */
[----:B------:R2:W-:Y:S04]  /*23e0*/  STL [R1+0x18], RZ ;  /* 0x000018ff01007387 */ /* 0x0005e80000100800 */
[----:B------:R2:W-:Y:S04]  /*23f0*/  STL [R1+0x14], RZ ;  /* 0x000014ff01007387 */ /* 0x0005e80000100800 */
[----:B------:R2:W-:Y:S04]  /*2400*/  STL [R1+0x10], RZ ;  /* 0x000010ff01007387 */ /* 0x0005e80000100800 */
[----:B------:R2:W-:Y:S04]  /*2410*/  STL [R1+0xc], RZ ;  /* 0x00000cff01007387 */ /* 0x0005e80000100800 */
[----:B------:R2:W-:Y:S04]  /*2420*/  STL [R1+0x8], RZ ;  /* 0x000008ff01007387 */ /* 0x0005e80000100800 */
[----:B------:R2:W-:Y:S04]  /*2430*/  STL [R1+0x4], RZ ;  /* 0x000004ff01007387 */ /* 0x0005e80000100800 */
[----:B------:R2:W-:Y:S01]  /*2440*/  STL [R1], RZ ;  /* 0x000000ff01007387 */ /* 0x0005e20000100800 */
[----:B------:R-:W-:Y:S01]  /*2450*/  QGMMA.64x256x32.F32.E4M3.E4M3 R24, gdesc[UR8], R24, gsb0 ;  /* 0x03e00000081879f3 */ /* 0x000fe20008000818 */
[----:B------:R-:W-:Y:S05]  /*2460*/  @!P0 BRA `(.L_x_22) ;  /* 0x0000000800808947 */ /* 0x000fea0003800000 */
[----:B------:R-:W-:Y:S02]  /*2470*/  WARPGROUP.DEPBAR.LE gsb0, 0x0 ;  /* 0x00008000000079c5 */ /* 0x000fe40000010000 */
[----:B------:R-:W-:-:S01]  /*2480*/  FADD R227, RZ, R122 ;  /* 0x0000007affe37221 */ /* 0x000fc20000000000 */
[----:B------:R-:W-:Y:S01]  /*2490*/  FADD R226, RZ, R24 ;  /* 0x00000018ffe27221 */ /* 0x000fe20000000000 */
[----:B------:R-:W-:-:S01]  /*24a0*/  FADD R225, RZ, R25 ;  /* 0x00000019ffe17221 */ /* 0x000fc20000000000 */
[----:B------:R-:W-:Y:S01]  /*24b0*/  FADD R224, RZ, R26 ;  /* 0x0000001affe07221 */ /* 0x000fe20000000000 */
[----:B------:R-:W-:-:S01]  /*24c0*/  FADD R223, RZ, R27 ;  /* 0x0000001bffdf7221 */ /* 0x000fc20000000000 */
[----:B------:R0:W-:Y:S01]  /*24d0*/  STL [R1], R227 ;  /* 0x000000e301007387 */ /* 0x0001e20000100800 */
[----:B------:R-:W-:-:S01]  /*24e0*/  FADD R222, RZ, R28 ;  /* 0x0000001cffde7221 */ /* 0x000fc20000000000 */
[----:B------:R-:W-:Y:S01]  /*24f0*/  FADD R221, RZ, R29 ;  /* 0x0000001dffdd7221 */ /* 0x000fe20000000000 */
[----:B------:R-:W-:-:S01]  /*2500*/  FADD R220, RZ, R30 ;  /* 0x0000001effdc7221 */ /* 0x000fc20000000000 */
[----:B------:R-:W-:Y:S01]  /*2510*/  FADD R219, RZ, R31 ;  /* 0x0000001fffdb7221 */ /* 0x000fe20000000000 */
[----:B------:R-:W-:-:S01]  /*2520*/  FADD R218, RZ, R32 ;  /* 0x00000020ffda7221 */ /* 0x000fc20000000000 */
[----:B------:R-:W-:Y:S01]  /*2530*/  FADD R217, RZ, R33 ;  /* 0x00000021ffd97221 */ /* 0x000fe20000000000 */
[----:B------:R-:W-:-:S01]  /*2540*/  FADD R216, RZ, R34 ;  /* 0x00000022ffd87221 */ /* 0x000fc20000000000 */
[----:B------:R-:W-:Y:S01]  /*2550*/  FADD R215, RZ, R35 ;  /* 0x00000023ffd77221 */ /* 0x000fe20000000000 */
[----:B------:R-:W-:-:S01]  /*2560*/  FADD R214, RZ, R36 ;  /* 0x00000024ffd67221 */ /* 0x000fc20000000000 */
[----:B0-----:R-:W-:Y:S01]  /*2570*/  FADD R227, RZ, R123 ;  /* 0x0000007bffe37221 */ /* 0x001fe20000000000 */
[----:B------:R-:W-:-:S01]  /*2580*/  FADD R213, RZ, R37 ;  /* 0x00000025ffd57221 */ /* 0x000fc20000000000 */
[----:B------:R-:W-:Y:S01]  /*2590*/  FADD R212, RZ, R38 ;  /* 0x00000026ffd47221 */ /* 0x000fe20000000000 */
[----:B------:R-:W-:-:S01]  /*25a0*/  FADD R211, RZ, R39 ;  /* 0x00000027ffd37221 */ /* 0x000fc20000000000 */
[----:B------:R-:W-:Y:S01]  /*25b0*/  FADD R210, RZ, R40 ;  /* 0x00000028ffd27221 */ /* 0x000fe20000000000 */
[----:B------:R0:W-:Y:S01]  /*25c0*/  STL [R1+0x4], R227 ;  /* 0x000004e301007387 */ /* 0x0001e20000100800 */
        /* <DEDUP_REMOVED lines=93> */
[----:B------:R-:W-:Y:S01]  /*2ba0*/  UMOV UR6, URZ ;  /* 0x0000003f00067c82 */ /* 0x000fe20008000000 */
[----:B0-----:R-:W-:-:S05]  /*2bb0*/  FADD R227, RZ, R130 ;  /* 0x00000082ffe37221 */ /* 0x001fca0000000000 */
[----:B------:R0:W-:Y:S02]  /*2bc0*/  STL [R1+0x20], R227 ;  /* 0x000020e301007387 */ /* 0x0001e40000100800 */
        /* <DEDUP_REMOVED lines=42> */
.L_x_22:
[----:B------:R-:W-:-:S04]  /*2e70*/  UIADD3 UR18, UR5, 0x1, URZ ;  /* 0x0000000105127890 */ /* 0x000fc8000fffe03f */
[----:B------:R-:W-:-:S04]  /*2e80*/  UISETP.NE.AND UP0, UPT, UR18, 0x3, UPT ;  /* 0x000000031200788c */ /* 0x000fc8000bf05270 */
[----:B------:R-:W-:Y:S02]  /*2e90*/  USEL UR8, URZ, 0x1, UP0 ;  /* 0x000000013f087887 */ /* 0x000fe40008000000 */
[----:B------:R-:W-:Y:S02]  /*2ea0*/  USEL UR18, UR18, URZ, UP0 ;  /* 0x0000003f12127287 */ /* 0x000fe40008000000 */
[----:B------:R-:W-:-:S06]  /*2eb0*/  ULOP3.LUT UR8, UR4, UR8, URZ, 0x3c, !UPT ;  /* 0x0000000804087292 */ /* 0x000fcc000f8e3c3f */
[----:B0-----:R-:W-:Y:S01]  /*2ec0*/  IMAD.U32 R227, RZ, RZ, UR8 ;  /* 0x00000008ffe37e24 */ /* 0x001fe2000f8e00ff */
[----:B------:R-:W-:-:S06]  /*2ed0*/  UMOV UR8, 0x1 ;  /* 0x0000000100087882 */ /* 0x000fcc0000000000 */
.L_x_17:
[----:B------:R-:W-:-:S04]  /*2ee0*/  UISETP.LT.AND UP0, UPT, UR12, 0x1, UPT ;  /* 0x000000010c00788c */ /* 0x000fc8000bf01270 */
[----:B------:R-:W-:-:S04]  /*2ef0*/  USEL UR9, UR12, 0x1, UP0 ;  /* 0x000000010c097887 */ /* 0x000fc80008000000 */
[----:B------:R-:W-:-:S04]  /*2f00*/  UIADD3 UR9, UR12, -UR9, URZ ;  /* 0x800000090c097290 */ /* 0x000fc8000fffe03f */
[----:B------:R-:W-:-:S06]  /*2f10*/  UISETP.GE.AND UP0, UPT, UR9, 0x1, UPT ;  /* 0x000000010900788c */ /* 0x000fcc000bf06270 */
[----:B------:R-:W-:-:S13]  /*2f20*/  PLOP3.LUT P0, PT, PT, PT, UP0, 0x80, 0x0 ;  /* 0x000000000000781c */ /* 0x000fda0003f0f008 */
[----:B------:R-:W-:Y:S05]  /*2f30*/  @!P0 BRA `(.L_x_23) ;  /* 0x0000001000a48947 */ /* 0x000fea0003800000 */
[----:B------:R-:W-:Y:S01]  /*2f40*/  IMAD.U32 R228, RZ, RZ, UR9 ;  /* 0x00000009ffe47e24 */ /* 0x000fe2000f8e00ff */
[----:B------:R-:W-:Y:S01]  /*2f50*/  UMOV UR23, UR5 ;  /* 0x0000000500177c82 */ /* 0x000fe20008000000 */
[----:B------:R-:W-:-:S05]  /*2f60*/  ULDC UR24, c[0x0][0x50c] ;  /* 0x0001430000187ab9 */ /* 0x000fca0000000800 */
.L_x_31:
[----:B------:R-:W-:-:S06]  /*2f70*/  UISETP.NE.AND UP0, UPT, UR21, 0x3, UPT ;  /* 0x000000031500788c */ /* 0x000fcc000bf05270 */
[----:B------:R-:W-:-:S13]  /*2f80*/  PLOP3.LUT P1, PT, PT, PT, UP0, 0x80, 0x0 ;  /* 0x000000000000781c */ /* 0x000fda0003f2f008 */
[----:B-1---5:R-:W-:Y:S05]  /*2f90*/  @!P1 BRA `(.L_x_24) ;  /* 0x0000000000049947 */ /* 0x022fea0003800000 */
[----:B------:R-:W-:Y:S01]  /*2fa0*/  BPT.TRAP 0x1 ;  /* 0x000000040000795c */ /* 0x000fe20000300000 */
.L_x_24:
[----:B------:R-:W0:Y:S01]  /*2fb0*/  S2UR UR9, SR_CgaCtaId ;  /* 0x00000000000979c3 */ /* 0x000e220000008800 */
[----:B------:R-:W-:Y:S01]  /*2fc0*/  UMOV UR14, 0x400 ;  /* 0x00000400000e7882 */ /* 0x000fe20000000000 */
[----:B------:R-:W-:Y:S01]  /*2fd0*/  SHF.L.U32 R229, R227, 0x1f, RZ ;  /* 0x0000001fe3e57819 */ /* 0x000fe200000006ff */
[----:B0-----:R-:W-:-:S04]  /*2fe0*/  ULEA UR14, UR9, UR14, 0x18 ;  /* 0x0000000e090e7291 */ /* 0x001fc8000f8ec03f */
[----:B------:R-:W-:-:S09]  /*2ff0*/  ULEA UR9, UR18, UR14, 0x3 ;  /* 0x0000000e12097291 */ /* 0x000fd2000f8e183f */
[----:B------:R0:W1:Y:S01]  /*3000*/  SYNCS.PHASECHK.TRANS64.TRYWAIT P0, [UR9], R229 ;  /* 0x000000e5ff0075a7 */ /* 0x0000620008000149 */
[----:B------:R-:W-:Y:S05]  /*3010*/  @!P1 BRA `(.L_x_25) ;  /* 0x0000000000049947 */ /* 0x000fea0003800000 */
[----:B------:R-:W-:Y:S01]  /*3020*/  BPT.TRAP 0x1 ;  /* 0x000000040000795c */ /* 0x000fe20000300000 */
.L_x_25:
[----:B-1----:R-:W-:Y:S05]  /*3030*/  @P0 BRA `(.L_x_26) ;  /* 0x0000000000080947 */ /* 0x002fea0003800000 */
[----:B------:R-:W1:Y:S02]  /*3040*/  SYNCS.PHASECHK.TRANS64.TRYWAIT P0, [UR9], R229 ;  /* 0x000000e5ff0075a7 */ /* 0x000e640008000149 */
[----:B-1----:R-:W-:Y:S05]  /*3050*/  @!P0 BRA `(.L_x_27) ;  /* 0x000000d000b88947 */ /* 0x002fea0003800000 */
.L_x_26:
[----:B------:R-:W-:Y:S01]  /*3060*/  UIADD3 UR9, UR14, 0x6100, URZ ;  /* 0x000061000e097890 */ /* 0x000fe2000fffe03f */
[----:B------:R-:W-:Y:S01]  /*3070*/  WARPGROUP.ARRIVE ;  /* 0x00000000000079c5 */ /* 0x000fe20000000000 */
[----:B------:R-:W-:Y:S02]  /*3080*/  UISETP.NE.AND UP0, UPT, UR7, URZ, UPT ;  /* 0x0000003f0700728c */ /* 0x000fe4000bf05270 */
[----:B------:R-:W-:Y:S02]  /*3090*/  USHF.R.U32.HI UR9, URZ, 0x4, UR9 ;  /* 0x000000043f097899 */ /* 0x000fe40008011609 */
[----:B------:R-:W-:Y:S02]  /*30a0*/  USEL UR8, UR8, URZ, !UP0 ;  /* 0x0000003f08087287 */ /* 0x000fe4000c000000 */
[----:B------:R-:W-:Y:S02]  /*30b0*/  ULOP3.LUT UR9, UR9, 0x3fff, URZ, 0xc0, !UPT ;  /* 0x00003fff09097892 */ /* 0x000fe4000f8ec03f */
[----:B------:R-:W-:-:S02]  /*30c0*/  ULOP3.LUT UR7, UR15, 0x10000, URZ, 0xfc, !UPT ;  /* 0x000100000f077892 */ /* 0x000fc4000f8efc3f */
[----:B------:R-:W-:Y:S02]  /*30d0*/  ULOP3.LUT UR9, UR9, 0x10000, URZ, 0xfc, !UPT ;  /* 0x0001000009097892 */ /* 0x000fe4000f8efc3f */
[----:B------:R-:W-:Y:S02]  /*30e0*/  UISETP.NE.U32.AND UP0, UPT, UR8, URZ, UPT ;  /* 0x0000003f0800728c */ /* 0x000fe4000bf05070 */
[----:B------:R-:W-:Y:S02]  /*30f0*/  ULEA UR8, UR18, UR7, 0x9 ;  /* 0x0000000712087291 */ /* 0x000fe4000f8e483f */
[----:B------:R-:W-:Y:S01]  /*3100*/  ULEA UR10, UR18, UR9, 0xa ;  /* 0x00000009120a7291 */ /* 0x000fe2000f8e503f */
[----:B------:R-:W-:Y:S02]  /*3110*/  UMOV UR11, 0x80000020 ;  /* 0x80000020000b7882 */ /* 0x000fe40000000000 */
[----:B------:R-:W-:Y:S01]  /*3120*/  UMOV UR9, 0x80000020 ;  /* 0x8000002000097882 */ /* 0x000fe20000000000 */
[----:B------:R-:W-:-:S05]  /*3130*/  UIADD3 UR6, UR6, 0x2, URZ ;  /* 0x0000000206067890 */ /* 0x000fca000fffe03f */
[----:B------:R-:W-:Y:S01]  /*3140*/  QGMMA.64x256x32.F32.E4M3.E4M3 R24, gdesc[UR8], R24, UP0 ;  /* 0x03e00000081879f3 */ /* 0x000fe2000bf00818 */
[----:B------:R-:W-:Y:S02]  /*3150*/  UIADD3 UR8, UR8, 0x2, URZ ;  /* 0x0000000208087890 */ /* 0x000fe4000fffe03f */
[----:B------:R-:W-:Y:S01]  /*3160*/  UIADD3 UR10, UR10, 0x2, URZ ;  /* 0x000000020a0a7890 */ /* 0x000fe2000fffe03f */
[----:B------:R-:W-:Y:S01]  /*3170*/  UMOV UR9, 0x80000020 ;  /* 0x8000002000097882 */ /* 0x000fe20000000000 */
[----:B------:R-:W-:Y:S01]  /*3180*/  UMOV UR11, 0x80000020 ;  /* 0x80000020000b7882 */ /* 0x000fe20000000000 */
[----:B------:R-:W-:-:S04]  /*3190*/  UISETP.NE.AND UP0, UPT, UR6, UR24, UPT ;  /* 0x000000180600728c */ /* 0x000fc8000bf05270 */
[----:B------:R-:W-:-:S06]  /*31a0*/  USEL UR7, URZ, 0x1, UP0 ;  /* 0x000000013f077887 */ /* 0x000fcc0008000000 */
[----:B------:R-:W-:-:S12]  /*31b0*/  ISETP.NE.AND P0, PT, RZ, UR7, PT ;  /* 0x00000007ff007c0c */ /* 0x000fd8000bf05270 */
[----:B------:R-:W-:Y:S03]  /*31c0*/  QGMMA.64x256x32.F32.E4M3.E4M3 R24, gdesc[UR8], R24, gsb0 ;  /* 0x03e00000081879f3 */ /* 0x000fe60008000818 */
[----:B------:R-:W-:Y:S02]  /*31d0*/  WARPGROUP.DEPBAR.LE gsb0, 0x1 ;  /* 0x00008000000079c5 */ /* 0x000fe40000010100 */
[----:B------:R-:W-:Y:S05]  /*31e0*/  @!P0 BRA `(.L_x_28) ;  /* 0x0000000c00808947 */ /* 0x000fea0003800000 */
[----:B------:R-:W-:Y:S02]  /*31f0*/  WARPGROUP.DEPBAR.LE gsb0, 0x0 ;  /* 0x00008000000079c5 */ /* 0x000fe40000010000 */
[----:B------:R-:W-:-:S01]  /*3200*/  FADD R226, R24, R226 ;  /* 0x000000e218e27221 */ /* 0x000fc20000000000 */
[----:B------:R-:W-:Y:S01]  /*3210*/  FADD R225, R25, R225 ;  /* 0x000000e119e17221 */ /* 0x000fe20000000000 */
[----:B------:R1:W-:Y:S01]  /*3220*/  STL [R1+0x90], R227 ;  /* 0x000090e301007387 */ /* 0x0003e20000100800 */
[----:B------:R-:W-:-:S01]  /*3230*/  FADD R224, R26, R224 ;  /* 0x000000e01ae07221 */ /* 0x000fc20000000000 */
[----:B------:R-:W-:Y:S01]  /*3240*/  FADD R223, R27, R223 ;  /* 0x000000df1bdf7221 */ /* 0x000fe20000000000 */
[----:B------:R-:W-:-:S01]  /*3250*/  FADD R222, R28, R222 ;  /* 0x000000de1cde7221 */ /* 0x000fc20000000000 */
[----:B------:R-:W-:Y:S01]  /*3260*/  FADD R221, R29, R221 ;  /* 0x000000dd1ddd7221 */ /* 0x000fe20000000000 */
[----:B-1----:R-:W3:Y:S04]  /*3270*/  LDL.LU R227, [R1+0x30] ;  /* 0x0000300001e37983 */ /* 0x002ee80000300800 */
[----:B------:R1:W-:Y:S01]  /*3280*/  STL [R1+0x94], R226 ;  /* 0x000094e201007387 */ /* 0x0003e20000100800 */
[----:B------:R-:W-:-:S01]  /*3290*/  FADD R220, R30, R220 ;  /* 0x000000dc1edc7221 */ /* 0x000fc20000000000 */
[----:B------:R-:W-:-:S02]  /*32a0*/  FADD R219, R31, R219 ;  /* 0x000000db1fdb7221 */ /* 0x000fc40000000000 */
[----:B-1----:R-:W4:Y:S04]  /*32b0*/  LDL.LU R226, [R1+0x2c] ;  /* 0x00002c0001e27983 */ /* 0x002f280000300800 */
[----:B------:R1:W-:Y:S01]  /*32c0*/  STL [R1+0x98], R225 ;  /* 0x000098e101007387 */ /* 0x0003e20000100800 */
[----:B------:R-:W-:-:S03]  /*32d0*/  FADD R218, R32, R218 ;  /* 0x000000da20da7221 */ /* 0x000fc60000000000 */
[----:B-1----:R-:W2:Y:S04]  /*32e0*/  LDL.LU R225, [R1+0x28] ;  /* 0x0000280001e17983 */ /* 0x002ea80000300800 */
        /* <DEDUP_REMOVED lines=9> */
[----:B------:R1:W-:Y:S04]  /*3380*/  STL [R1+0xa8], R221 ;  /* 0x0000a8dd01007387 */ /* 0x0003e80000100800 */
        /* <DEDUP_REMOVED lines=12> */
[----:B-1----:R-:W2:Y:S01]  /*3450*/  LDL.LU R215, [R1] ;  /* 0x0000000001d77983 */ /* 0x002ea20000300800 */
[----:B------:R-:W-:-:S01]  /*3460*/  FADD R214, R36, R214 ;  /* 0x000000d624d67221 */ /* 0x000fc20000000000 */
[----:B------:R-:W-:Y:S01]  /*3470*/  FADD R213, R37, R213 ;  /* 0x000000d525d57221 */ /* 0x000fe20000000000 */
[----:B------:R-:W-:-:S01]  /*3480*/  FADD R212, R38, R212 ;  /* 0x000000d426d47221 */ /* 0x000fc20000000000 */
[----:B------:R-:W-:Y:S01]  /*3490*/  FADD R211, R39, R211 ;  /* 0x000000d327d37221 */ /* 0x000fe20000000000 */
[----:B------:R-:W-:-:S01]  /*34a0*/  FADD R210, R40, R210 ;  /* 0x000000d228d27221 */ /* 0x000fc20000000000 */
[----:B------:R-:W-:Y:S01]  /*34b0*/  STL [R1+0xc4], R214 ;  /* 0x0000c4d601007387 */ /* 0x000fe20000100800 */
        /* <DEDUP_REMOVED lines=11> */
[----:B------:R1:W-:Y:S01]  /*3570*/  STL [R1+0xd0], R211 ;  /* 0x0000d0d301007387 */ /* 0x0003e20000100800 */
[----:B------:R-:W-:-:S01]  /*3580*/  FADD R200, R50, R200 ;  /* 0x000000c832c87221 */ /* 0x000fc20000000000 */
[----:B------:R-:W-:Y:S01]  /*3590*/  FADD R199, R51, R199 ;  /* 0x000000c733c77221 */ /* 0x000fe20000000000 */
        /* <DEDUP_REMOVED lines=69> */
[----:B-----5:R-:W-:Y:S01]  /*39f0*/  FADD R0, R121, R0 ;  /* 0x0000000079007221 */ /* 0x020fe20000000000 */
[----:B---3--:R-:W-:-:S01]  /*3a00*/  FADD R227, R134, R227 ;  /* 0x000000e386e37221 */ /* 0x008fc20000000000 */
[----:B----4-:R-:W-:Y:S01]  /*3a10*/  FADD R226, R133, R226 ;  /* 0x000000e285e27221 */ /* 0x010fe20000000000 */
[----:B--2---:R-:W-:-:S01]  /*3a20*/  FADD R225, R132, R225 ;  /* 0x000000e184e17221 */ /* 0x004fc20000000000 */
        /* <DEDUP_REMOVED lines=9> */
[----:B------:R-:W-:-:S05]  /*3ac0*/  FADD R215, R122, R215 ;  /* 0x000000d77ad77221 */ /* 0x000fca0000000000 */
[----:B------:R2:W-:Y:S04]  /*3ad0*/  STL [R1], R215 ;  /* 0x000000d701007387 */ /* 0x0005e80000100800 */
[----:B------:R3:W-:Y:S04]  /*3ae0*/  STL [R1+0x4], R216 ;  /* 0x000004d801007387 */ /* 0x0007e80000100800 */
        /* <DEDUP_REMOVED lines=8> */
[----:B-1----:R-:W4:Y:S04]  /*3b70*/  LDL.LU R211, [R1+0x34] ;  /* 0x0000340001d37983 */ /* 0x002f280000300800 */
[----:B------:R1:W-:Y:S04]  /*3b80*/  STL [R1+0x28], R225 ;  /* 0x000028e101007387 */ /* 0x0003e80000100800 */
[----:B------:R-:W4:Y:S04]  /*3b90*/  LDL.LU R212, [R1+0x38] ;  /* 0x0000380001d47983 */ /* 0x000f280000300800 */
[----:B------:R1:W-:Y:S04]  /*3ba0*/  STL [R1+0x2c], R226 ;  /* 0x00002ce201007387 */ /* 0x0003e80000100800 */
[----:B------:R-:W4:Y:S04]  /*3bb0*/  LDL.LU R213, [R1+0x3c] ;  /* 0x00003c0001d57983 */ /* 0x000f280000300800 */
[----:B------:R1:W-:Y:S04]  /*3bc0*/  STL [R1+0x30], R227 ;  /* 0x000030e301007387 */ /* 0x0003e80000100800 */
[----:B------:R-:W4:Y:S04]  /*3bd0*/  LDL.LU R214, [R1+0x40] ;  /* 0x0000400001d67983 */ /* 0x000f280000300800 */
[----:B--2---:R-:W2:Y:S04]  /*3be0*/  LDL.LU R215, [R1+0x44] ;  /* 0x0000440001d77983 */ /* 0x004ea80000300800 */
[----:B---3--:R-:W3:Y:S04]  /*3bf0*/  LDL.LU R216, [R1+0x48] ;  /* 0x0000480001d87983 */ /* 0x008ee80000300800 */
[----:B----4-:R-:W4:Y:S04]  /*3c00*/  LDL.LU R217, [R1+0x4c] ;  /* 0x00004c0001d97983 */ /* 0x010f280000300800 */
[----:B0-----:R-:W4:Y:S04]  /*3c10*/  LDL.LU R218, [R1+0x50] ;  /* 0x0000500001da7983 */ /* 0x001f280000300800 */
[----:B------:R-:W4:Y:S04]  /*3c20*/  LDL.LU R219, [R1+0x54] ;  /* 0x0000540001db7983 */ /* 0x000f280000300800 */
[----:B------:R-:W4:Y:S04]  /*3c30*/  LDL.LU R220, [R1+0x58] ;  /* 0x0000580001dc7983 */ /* 0x000f280000300800 */
[----:B------:R-:W4:Y:S04]  /*3c40*/  LDL.LU R221, [R1+0x5c] ;  /* 0x00005c0001dd7983 */ /* 0x000f280000300800 */
[----:B------:R-:W4:Y:S04]  /*3c50*/  LDL.LU R222, [R1+0x60] ;  /* 0x0000600001de7983 */ /* 0x000f280000300800 */
[----:B------:R-:W4:Y:S04]  /*3c60*/  LDL.LU R223, [R1+0x64] ;  /* 0x0000640001df7983 */ /* 0x000f280000300800 */
[----:B------:R-:W4:Y:S04]  /*3c70*/  LDL.LU R224, [R1+0x68] ;  /* 0x0000680001e07983 */ /* 0x000f280000300800 */
[----:B-1----:R-:W4:Y:S04]  /*3c80*/  LDL.LU R225, [R1+0x6c] ;  /* 0x00006c0001e17983 */ /* 0x002f280000300800 */
[----:B------:R-:W4:Y:S04]  /*3c90*/  LDL.LU R226, [R1+0x70] ;  /* 0x0000700001e27983 */ /* 0x000f280000300800 */
[----:B------:R-:W4:Y:S01]  /*3ca0*/  LDL.LU R227, [R1+0x74] ;  /* 0x0000740001e37983 */ /* 0x000f220000300800 */
[----:B------:R-:W-:-:S05]  /*3cb0*/  FADD R211, R135, R211 ;  /* 0x000000d387d37221 */ /* 0x000fca0000000000 */
[----:B------:R0:W-:Y:S01]  /*3cc0*/  STL [R1+0x34], R211 ;  /* 0x000034d301007387 */ /* 0x0001e20000100800 */
[----:B------:R-:W-:-:S03]  /*3cd0*/  FADD R212, R136, R212 ;  /* 0x000000d488d47221 */ /* 0x000fc60000000000 */
[----:B0-----:R1:W5:Y:S01]  /*3ce0*/  LDL.LU R211, [R1+0xd0] ;  /* 0x0000d00001d37983 */ /* 0x0013620000300800 */
[----:B------:R-:W-:-:S03]  /*3cf0*/  FADD R213, R137, R213 ;  /* 0x000000d589d57221 */ /* 0x000fc60000000000 */
[----:B------:R0:W-:Y:S01]  /*3d00*/  STL [R1+0x38], R212 ;  /* 0x000038d401007387 */ /* 0x0001e20000100800 */
[----:B------:R-:W-:-:S01]  /*3d10*/  FADD R214, R138, R214 ;  /* 0x000000d68ad67221 */ /* 0x000fc20000000000 */
[----:B--2---:R-:W-:Y:S02]  /*3d20*/  FADD R215, R139, R215 ;  /* 0x000000d78bd77221 */ /* 0x004fe40000000000 */
[----:B0-----:R1:W5:Y:S01]  /*3d30*/  LDL.LU R212, [R1+0xcc] ;  /* 0x0000cc0001d47983 */ /* 0x0013620000300800 */
[----:B---3--:R-:W-:-:S03]  /*3d40*/  FADD R216, R140, R216 ;  /* 0x000000d88cd87221 */ /* 0x008fc60000000000 */
[----:B------:R0:W-:Y:S01]  /*3d50*/  STL [R1+0x3c], R213 ;  /* 0x00003cd501007387 */ /* 0x0001e20000100800 */
[----:B----4-:R-:W-:-:S03]  /*3d60*/  FADD R217, R141, R217 ;  /* 0x000000d98dd97221 */ /* 0x010fc60000000000 */
[----:B0-----:R1:W5:Y:S01]  /*3d70*/  LDL.LU R213, [R1+0xc8] ;  /* 0x0000c80001d57983 */ /* 0x0013620000300800 */
[----:B------:R-:W-:-:S03]  /*3d80*/  FADD R218, R142, R218 ;  /* 0x000000da8eda7221 */ /* 0x000fc60000000000 */
[----:B------:R0:W-:Y:S01]  /*3d90*/  STL [R1+0x40], R214 ;  /* 0x000040d601007387 */ /* 0x0001e20000100800 */
[----:B------:R-:W-:-:S01]  /*3da0*/  FADD R219, R143, R219 ;  /* 0x000000db8fdb7221 */ /* 0x000fc20000000000 */
[----:B------:R-:W-:Y:S02]  /*3db0*/  FADD R220, R144, R220 ;  /* 0x000000dc90dc7221 */ /* 0x000fe40000000000 */
[----:B0-----:R1:W5:Y:S04]  /*3dc0*/  LDL.LU R214, [R1+0xc4] ;  /* 0x0000c40001d67983 */ /* 0x0013680000300800 */
[----:B------:R0:W-:Y:S01]  /*3dd0*/  STL [R1+0x44], R215 ;  /* 0x000044d701007387 */ /* 0x0001e20000100800 */
[----:B------:R-:W-:-:S01]  /*3de0*/  FADD R221, R145, R221 ;  /* 0x000000dd91dd7221 */ /* 0x000fc20000000000 */
[----:B------:R-:W-:-:S02]  /*3df0*/  FADD R222, R146, R222 ;  /* 0x000000de92de7221 */ /* 0x000fc40000000000 */
[----:B0-----:R1:W5:Y:S04]  /*3e00*/  LDL.LU R215, [R1+0xc0] ;  /* 0x0000c00001d77983 */ /* 0x0013680000300800 */
[----:B------:R0:W-:Y:S01]  /*3e10*/  STL [R1+0x48], R216 ;  /* 0x000048d801007387 */ /* 0x0001e20000100800 */
[----:B------:R-:W-:-:S03]  /*3e20*/  FADD R223, R147, R223 ;  /* 0x000000df93df7221 */ /* 0x000fc60000000000 */
        /* <DEDUP_REMOVED lines=13> */
[----:B------:R0:W-:Y:S04]  /*3f00*/  STL [R1+0x5c], R221 ;  /* 0x00005cdd01007387 */ /* 0x0001e80000100800 */
        /* <DEDUP_REMOVED lines=12> */
[----:B0-----:R1:W5:Y:S01]  /*3fd0*/  LDL.LU R227, [R1+0x90] ;  /* 0x0000900001e37983 */ /* 0x0013620000300800 */
[----:B------:R-:W-:-:S05]  /*3fe0*/  UMOV UR6, URZ ;  /* 0x0000003f00067c82 */ /* 0x000fca0008000000 */
.L_x_28:
[----:B------:R-:W-:Y:S05]  /*3ff0*/  @!P1 BRA `(.L_x_29) ;  /* 0x0000000000049947 */ /* 0x000fea0003800000 */
[----:B------:R-:W-:Y:S01]  /*4000*/  BPT.TRAP 0x1 ;  /* 0x000000040000795c */ /* 0x000fe20000300000 */
.L_x_29:
[----:B------:R3:W-:Y:S04]  /*4010*/  STL [R1+0x94], R2 ;  /* 0x0000940201007387 */ /* 0x0007e80000100800 */
[----:B---3--:R-:W3:Y:S04]  /*4020*/  LDL R2, [R1+0x78] ;  /* 0x0000780001027983 */ /* 0x008ee80000100800 */
[----:B-----5:R4:W-:Y:S04]  /*4030*/  STL [R1+0x90], R0 ;  /* 0x0000900001007387 */ /* 0x0209e80000100800 */
[----:B----4-:R-:W4:Y:S01]  /*4040*/  LDL R0, [R1+0x7c] ;  /* 0x00007c0001007983 */ /* 0x010f220000100800 */
[----:B0-----:R-:W-:Y:S01]  /*4050*/  IMAD.U32 R229, RZ, RZ, UR23 ;  /* 0x00000017ffe57e24 */ /* 0x001fe2000f8e00ff */
[----:B---3--:R-:W-:-:S02]  /*4060*/  ISETP.NE.AND P0, PT, R2, RZ, PT ;  /* 0x000000ff0200720c */ /* 0x008fc40003f05270 */
[----:B------:R0:W5:Y:S11]  /*4070*/  LDL.LU R2, [R1+0x94] ;  /* 0x0000940001027983 */ /* 0x0001760000300800 */
[----:B------:R-:W-:-:S05]  /*4080*/  @P0 LEA R229, R229, UR14, 0x3 ;  /* 0x0000000ee5e50c11 */ /* 0x000fca000f8e18ff */
[----:B------:R-:W-:-:S05]  /*4090*/  @P0 VIADD R229, R229, 0x18 ;  /* 0x00000018e5e50836 */ /* 0x000fca0000000000 */
[----:B----4-:R-:W-:Y:S02]  /*40a0*/  @P0 PRMT R229, R0, 0x654, R229 ;  /* 0x0000065400e50816 */ /* 0x010fe400000000e5 */
[----:B------:R0:W5:Y:S01]  /*40b0*/  LDL.LU R0, [R1+0x90] ;  /* 0x0000900001007983 */ /* 0x0001620000300800 */
[----:B------:R-:W-:Y:S01]  /*40c0*/  UISETP.GT.U32.AND UP0, UPT, UR13, 0x1, UPT ;  /* 0x000000010d00788c */ /* 0x000fe2000bf04070 */
[----:B------:R0:W-:Y:S05]  /*40d0*/  @P0 SYNCS.ARRIVE.TRANS64.RED.A1T0 RZ, [R229+URZ], RZ ;  /* 0x000000ffe5ff09a7 */ /* 0x0001ea000810043f */
[----:B------:R-:W-:-:S13]  /*40e0*/  PLOP3.LUT P0, PT, PT, PT, UP0, 0x80, 0x0 ;  /* 0x000000000000781c */ /* 0x000fda0003f0f008 */
[----:B0-----:R-:W-:Y:S05]  /*40f0*/  @P0 BRA `(.L_x_30) ;  /* 0x0000000000040947 */ /* 0x001fea0003800000 */
[----:B------:R-:W-:Y:S01]  /*4100*/  BPT.TRAP 0x1 ;  /* 0x000000040000795c */ /* 0x000fe20000300000 */
.L_x_30:
[----:B------:R-:W-:Y:S01]  /*4110*/  UIADD3 UR18, UR18, 0x1, URZ ;  /* 0x0000000112127890 */ /* 0x000fe2000fffe03f */
[C---:B------:R-:W-:Y:S01]  /*4120*/  ISETP.GT.AND P0, PT, R228.reuse, 0x1, PT ;  /* 0x00000001e400780c */ /* 0x040fe20003f04270 */
[----:B------:R-:W-:Y:S01]  /*4130*/  UIADD3 UR23, UR23, 0x1, URZ ;  /* 0x0000000117177890 */ /* 0x000fe2000fffe03f */
[----:B------:R-:W-:Y:S01]  /*4140*/  VIADD R228, R228, 0xffffffff ;  /* 0xffffffffe4e47836 */ /* 0x000fe20000000000 */
[----:B------:R-:W-:Y:S02]  /*4150*/  UISETP.NE.AND UP0, UPT, UR18, 0x3, UPT ;  /* 0x000000031200788c */ /* 0x000fe4000bf05270 */
[----:B------:R-:W-:Y:S02]  /*4160*/  UISETP.NE.AND UP1, UPT, UR23, 0x3, UPT ;  /* 0x000000031700788c */ /* 0x000fe4000bf25270 */
[----:B------:R-:W-:Y:S02]  /*4170*/  USEL UR8, URZ, 0x1, UP0 ;  /* 0x000000013f087887 */ /* 0x000fe40008000000 */
[----:B------:R-:W-:-:S02]  /*4180*/  USEL UR18, UR18, URZ, UP0 ;  /* 0x0000003f12127287 */ /* 0x000fc40008000000 */
[----:B------:R-:W-:Y:S02]  /*4190*/  USEL UR23, UR23, URZ, UP1 ;  /* 0x0000003f17177287 */ /* 0x000fe40008800000 */
[----:B------:R-:W-:Y:S01]  /*41a0*/  LOP3.LUT R227, R227, UR8, RZ, 0x3c, !PT ;  /* 0x00000008e3e37c12 */ /* 0x000fe2000f8e3cff */
[----:B------:R-:W-:Y:S01]  /*41b0*/  UMOV UR8, 0x1 ;  /* 0x0000000100087882 */ /* 0x000fe20000000000 */
[----:B------:R-:W-:Y:S08]  /*41c0*/  @P0 BRA `(.L_x_31) ;  /* 0xffffffec00680947 */ /* 0x000ff0000383ffff */
.L_x_23:
[----:B------:R-:W-:-:S04]  /*41d0*/  UISETP.NE.AND UP0, UPT, UR6, URZ, UPT ;  /* 0x0000003f0600728c */ /* 0x000fc8000bf05270 */
[----:B------:R-:W-:-:S06]  /*41e0*/  USEL UR6, URZ, 0x1, !UP0 ;  /* 0x000000013f067887 */ /* 0x000fcc000c000000 */
[----:B------:R-:W-:-:S13]  /*41f0*/  ISETP.NE.AND P0, PT, RZ, UR6, PT ;  /* 0x00000006ff007c0c */ /* 0x000fda000bf05270 */
[----:B------:R-:W-:Y:S05]  /*4200*/  @!P0 BRA `(.L_x_32) ;  /* 0x0000000c00dc8947 */ /* 0x000fea0003800000 */
[----:B------:R-:W3:Y:S04]  /*4210*/  LDL.LU R227, [R1+0x74] ;  /* 0x0000740001e37983 */ /* 0x000ee80000300800 */
[----:B---3--:R0:W-:Y:S04]  /*4220*/  STL [R1+0x90], R227 ;  /* 0x000090e301007387 */ /* 0x0081e80000100800 */
[----:B0-----:R-:W3:Y:S04]  /*4230*/  LDL.LU R227, [R1+0x70] ;  /* 0x0000700001e37983 */ /* 0x001ee80000300800 */
        /* <DEDUP_REMOVED lines=55> */
[----:B0-----:R-:W3:Y:S01]  /*45b0*/  LDL.LU R227, [R1] ;  /* 0x0000000001e37983 */ /* 0x001ee20000300800 */
[----:B------:R-:W-:-:S02]  /*45c0*/  WARPGROUP.DEPBAR.LE gsb0, 0x0 ;  /* 0x00008000000079c5 */ /* 0x000fc40000010000 */
[----:B------:R-:W-:Y:S01]  /*45d0*/  FADD R226, R24, R226 ;  /* 0x000000e218e27221 */ /* 0x000fe20000000000 */
        /* <DEDUP_REMOVED lines=95> */
[----:B-----5:R-:W-:Y:S01]  /*4bd0*/  FADD R2, R120, R2 ;  /* 0x0000000278027221 */ /* 0x020fe20000000000 */
[----:B------:R-:W-:Y:S01]  /*4be0*/  FADD R0, R121, R0 ;  /* 0x0000000079007221 */ /* 0x000fe20000000000 */
[----:B---3--:R-:W-:-:S05]  /*4bf0*/  FADD R227, R122, R227 ;  /* 0x000000e37ae37221 */ /* 0x008fca0000000000 */
[----:B------:R0:W-:Y:S04]  /*4c00*/  STL [R1], R227 ;  /* 0x000000e301007387 */ /* 0x0001e80000100800 */
[----:B0-----:R-:W3:Y:S02]  /*4c10*/  LDL.LU R227, [R1+0x100] ;  /* 0x0001000001e37983 */ /* 0x001ee40000300800 */
[----:B---3--:R-:W-:-:S05]  /*4c20*/  FADD R227, R123, R227 ;  /* 0x000000e37be37221 */ /* 0x008fca0000000000 */
[----:B------:R0:W-:Y:S04]  /*4c30*/  STL [R1+0x4], R227 ;  /* 0x000004e301007387 */ /* 0x0001e80000100800 */
        /* <DEDUP_REMOVED lines=83> */
[----:B------:R0:W-:Y:S02]  /*5170*/  STL [R1+0x74], R227 ;  /* 0x000074e301007387 */ /* 0x0001e40000100800 */
.L_x_32:
[----:B------:R-:W-:Y:S02]  /*5180*/  WARPGROUP.DEPBAR.LE gsb0, 0x0 ;  /* 0x00008000000079c5 */ /* 0x000fe40000010000 */
[----:B------:R-:W3:Y:S02]  /*5190*/  LDC R24, c[0x0][0x28c] ;  /* 0x0000a300ff187b82 */ /* 0x000ee40000000800 */
[----:B---3--:R-:W-:-:S13]  /*51a0*/  ISETP.GE.AND P0, PT, R24, 0x1, PT ;  /* 0x000000011800780c */ /* 0x008fda0003f06270 */
[----:B------:R-:W-:Y:S05]  /*51b0*/  @!P0 BRA `(.L_x_33) ;  /* 0x0000000000648947 */ /* 0x000fea0003800000 */
[----:B------:R-:W-:-:S06]  /*51c0*/  UISETP.NE.AND UP0, UPT, UR21, 0x3, UPT ;  /* 0x000000031500788c */ /* 0x000fcc000bf05270 */
[----:B------:R-:W-:-:S13]  /*51d0*/  PLOP3.LUT P0, PT, PT, PT, UP0, 0x80, 0x0 ;  /* 0x000000000000781c */ /* 0x000fda0003f0f008 */
[----:B------:R-:W-:Y:S05]  /*51e0*/  @!P0 BRA `(.L_x_34) ;  /* 0x0000000000048947 */ /* 0x000fea0003800000 */
[----:B------:R-:W-:Y:S01]  /*51f0*/  BPT.TRAP 0x1 ;  /* 0x000000040000795c */ /* 0x000fe20000300000 */
.L_x_34:
[----:B0-----:R-:W3:Y:S01]  /*5200*/  LDL R227, [R1+0x78] ;  /* 0x0000780001e37983 */ /* 0x001ee20000100800 */
[----:B------:R-:W-:Y:S01]  /*5210*/  BSSY B0, `(.L_x_35) ;  /* 0x000000f000007945 */ /* 0x000fe20003800000 */
[----:B---3--:R-:W-:-:S13]  /*5220*/  ISETP.NE.AND P0, PT, R227, RZ, PT ;  /* 0x000000ffe300720c */ /* 0x008fda0003f05270 */
[----:B------:R-:W-:Y:S05]  /*5230*/  @!P0 BRA `(.L_x_36) ;  /* 0x0000000000308947 */ /* 0x000fea0003800000 */
[----:B------:R-:W3:Y:S01]  /*5240*/  LDL R227, [R1+0x7c] ;  /* 0x00007c0001e37983 */ /* 0x000ee20000100800 */
[----:B------:R-:W-:-:S04]  /*5250*/  UISETP.LT.AND UP0, UPT, UR12, 0x1, UPT ;  /* 0x000000010c00788c */ /* 0x000fc8000bf01270 */
[----:B------:R-:W-:-:S04]  /*5260*/  USEL UR8, UR12, 0x1, UP0 ;  /* 0x000000010c087887 */ /* 0x000fc80008000000 */
[----:B------:R-:W-:-:S04]  /*5270*/  UIADD3 UR8, UR5, UR12, -UR8 ;  /* 0x0000000c05087290 */ /* 0x000fc8000fffe808 */
[----:B------:R-:W-:-:S04]  /*5280*/  UIMAD.WIDE.U32 UR6, UR8, -0x55555555, URZ ;  /* 0xaaaaaaab080678a5 */ /* 0x000fc8000f8e003f */
[----:B------:R-:W-:-:S04]  /*5290*/  USHF.R.U32.HI UR6, URZ, 0x1, UR7 ;  /* 0x000000013f067899 */ /* 0x000fc80008011607 */
[----:B------:R-:W-:-:S04]  /*52a0*/  UIMAD UR8, UR6, -0x3, UR8 ;  /* 0xfffffffd060878a4 */ /* 0x000fc8000f8e0208 */
[----:B------:R-:W-:-:S04]  /*52b0*/  ULEA UR8, UR8, UR14, 0x3 ;  /* 0x0000000e08087291 */ /* 0x000fc8000f8e183f */
[----:B------:R-:W-:-:S06]  /*52c0*/  UIADD3 UR8, UR8, 0x18, URZ ;  /* 0x0000001808087890 */ /* 0x000fcc000fffe03f */
[----:B------:R-:W-:-:S05]  /*52d0*/  IMAD.U32 R24, RZ, RZ, UR8 ;  /* 0x00000008ff187e24 */ /* 0x000fca000f8e00ff */
[----:B---3--:R-:W-:-:S04]  /*52e0*/  PRMT R24, R227, 0x654, R24 ;  /* 0x00000654e3187816 */ /* 0x008fc80000000018 */
[----:B------:R0:W-:Y:S03]  /*52f0*/  SYNCS.ARRIVE.TRANS64.RED.A1T0 RZ, [R24+URZ], RZ ;  /* 0x000000ff18ff79a7 */ /* 0x0001e6000810043f */
.L_x_36:
[----:B------:R-:W-:Y:S05]  /*5300*/  BSYNC B0 ;  /* 0x0000000000007941 */ /* 0x000fea0003800000 */
.L_x_35:
[----:B------:R-:W-:-:S06]  /*5310*/  UISETP.GT.U32.AND UP0, UPT, UR13, 0x1, UPT ;  /* 0x000000010d00788c */ /* 0x000fcc000bf04070 */
[----:B------:R-:W-:-:S13]  /*5320*/  PLOP3.LUT P0, PT, PT, PT, UP0, 0x80, 0x0 ;  /* 0x000000000000781c */ /* 0x000fda0003f0f008 */
[----:B------:R-:W-:Y:S05]  /*5330*/  @P0 BRA `(.L_x_33) ;  /* 0x0000000000040947 */ /* 0x000fea0003800000 */
[----:B------:R-:W-:Y:S01]  /*5340*/  BPT.TRAP 0x1 ;  /* 0x000000040000795c */ /* 0x000fe20000300000 */
.L_x_33:
[----:B-----5:R3:W-:Y:S01]  /*5350*/  STL [R1+0x94], R2 ;  /* 0x0000940201007387 */ /* 0x0207e20000100800 */
[----:B------:R-:W4:Y:S01]  /*5360*/  LDC R28, c[0x0][0x288] ;  /* 0x0000a200ff1c7b82 */ /* 0x000f220000000800 */
[----:B------:R-:W-:Y:S02]  /*5370*/  UIADD3 UR9, UR12, UR5, URZ ;  /* 0x000000050c097290 */ /* 0x000fe4000fffe03f */
[----:B------:R0:W-:Y:S01]  /*5380*/  STL [R1+0x90], R0 ;  /* 0x0000900001007387 */ /* 0x0001e20000100800 */
[----:B------:R-:W-:Y:S01]  /*5390*/  USHF.R.S32.HI UR10, URZ, 0x1f, UR22 ;  /* 0x0000001f3f0a7899 */ /* 0x000fe20008011416 */
[----:B------:R-:W-:Y:S01]  /*53a0*/  ULDC.64 UR14, c[0x0][0x5d0] ;  /* 0x00017400000e7ab9 */ /* 0x000fe20000000a00 */
[----:B------:R-:W-:Y:S01]  /*53b0*/  ULDC UR11, c[0x0][0x284] ;  /* 0x0000a100000b7ab9 */ /* 0x000fe20000000800 */
[----:B---3--:R-:W3:Y:S01]  /*53c0*/  S2R R2, SR_TID.X ;  /* 0x0000000000027919 */ /* 0x008ee20000002100 */
[----:B0-----:R-:W2:Y:S04]  /*53d0*/  LDL.LU R0, [R1+0x88] ;  /* 0x0000880001007983 */ /* 0x001ea80000300800 */
[----:B------:R-:W4:Y:S01]  /*53e0*/  LDL.LU R227, [R1+0x8c] ;  /* 0x00008c0001e37983 */ /* 0x000f220000300800 */
[----:B------:R-:W-:-:S02]  /*53f0*/  UISETP.GT.U32.AND UP0, UPT, UR9, 0x2, UPT ;  /* 0x000000020900788c */ /* 0x000fc4000bf04070 */
[----:B------:R-:W-:Y:S01]  /*5400*/  UISETP.GE.U32.AND UP1, UPT, UR12, 0x3, UPT ;  /* 0x000000030c00788c */ /* 0x000fe2000bf26070 */
[--C-:B---3--:R-:W-:Y:S02]  /*5410*/  SHF.R.U32.HI R24, RZ, 0x2, R2.reuse ;  /* 0x00000002ff187819 */ /* 0x108fe40000011602 */
[----:B------:R-:W-:Y:S02]  /*5420*/  LOP3.LUT R26, R2, 0x60, RZ, 0xc0, !PT ;  /* 0x00000060021a7812 */ /* 0x000fe400078ec0ff */
[----:B------:R-:W-:Y:S02]  /*5430*/  SHF.R.U32.HI R27, RZ, 0x7, R2 ;  /* 0x00000007ff1b7819 */ /* 0x000fe40000011602 */
[----:B------:R-:W-:Y:S02]  /*5440*/  LOP3.LUT R25, R24, 0x7, RZ, 0xc0, !PT ;  /* 0x0000000718197812 */ /* 0x000fe400078ec0ff */
[----:B------:R-:W-:Y:S02]  /*5450*/  SHF.R.U32.HI R26, RZ, 0x1, R26 ;  /* 0x00000001ff1a7819 */ /* 0x000fe4000001161a */
[----:B------:R-:W-:-:S02]  /*5460*/  LOP3.LUT R24, R27, 0x1, RZ, 0xc0, !PT ;  /* 0x000000011b187812 */ /* 0x000fc400078ec0ff */
[----:B------:R-:W-:-:S03]  /*5470*/  IADD3 R29, RZ, -R26, -R25 ;  /* 0x8000001aff1d7210 */ /* 0x000fc60007ffe819 */
[C---:B------:R-:W-:Y:S02]  /*5480*/  IMAD.SHL.U32 R30, R24.reuse, 0x40, RZ ;  /* 0x00000040181e7824 */ /* 0x040fe400078e00ff */
[----:B------:R-:W-:Y:S02]  /*5490*/  IMAD R29, R24, -0x40, R29 ;  /* 0xffffffc0181d7824 */ /* 0x000fe400078e021d */
[----:B------:R-:W-:Y:S01]  /*54a0*/  IMAD.SHL.U32 R24, R2, 0x2, RZ ;  /* 0x0000000202187824 */ /* 0x000fe200078e00ff */
[----:B------:R-:W-:-:S04]  /*54b0*/  LOP3.LUT R27, R30, 0x40, R25, 0xe2, !PT ;  /* 0x000000401e1b7812 */ /* 0x000fc800078ee219 */
[----:B------:R-:W-:Y:S02]  /*54c0*/  LOP3.LUT R30, R24, 0x6, RZ, 0xc0, !PT ;  /* 0x00000006181e7812 */ /* 0x000fe400078ec0ff */
[----:B------:R-:W-:Y:S02]  /*54d0*/  LOP3.LUT R24, R2, 0x3, RZ, 0xc0, !PT ;  /* 0x0000000302187812 */ /* 0x000fe400078ec0ff */
[----:B------:R0:W5:Y:S01]  /*54e0*/  LDL.LU R2, [R1+0x94] ;  /* 0x0000940001027983 */ /* 0x0001620000300800 */
[----:B------:R-:W-:Y:S01]  /*54f0*/  UIMAD.WIDE.U32 UR6, UR9, -0x55555555, URZ ;  /* 0xaaaaaaab090678a5 */ /* 0x000fe2000f8e003f */
[----:B--2---:R-:W-:Y:S01]  /*5500*/  PRMT R30, R30, 0x6540, R0 ;  /* 0x000065401e1e7816 */ /* 0x004fe20000000000 */
[----:B------:R-:W-:Y:S02]  /*5510*/  IMAD.SHL.U32 R35, R0, 0x100, RZ ;  /* 0x0000010000237824 */ /* 0x000fe400078e00ff */
[----:B------:R0:W5:Y:S01]  /*5520*/  LDL.LU R0, [R1+0x90] ;  /* 0x0000900001007983 */ /* 0x0001620000300800 */
[----:B----4-:R-:W-:Y:S01]  /*5530*/  IMAD R34, R24, -0x2, R28 ;  /* 0xfffffffe18227824 */ /* 0x010fe200078e021c */
[----:B------:R-:W-:Y:S01]  /*5540*/  UIMAD UR5, UR10, UR14, URZ ;  /* 0x0000000e0a0572a4 */ /* 0x000fe2000f8e023f */
[----:B------:R-:W-:Y:S01]  /*5550*/  ISETP.GE.AND P0, PT, R35, R28, PT ;  /* 0x0000001c2300720c */ /* 0x000fe20003f06270 */
[C---:B------:R-:W-:Y:S01]  /*5560*/  IMAD.SHL.U32 R28, R227.reuse, 0x80, RZ ;  /* 0x00000080e31c7824 */ /* 0x040fe200078e00ff */
[----:B------:R-:W-:Y:S01]  /*5570*/  UISETP.LT.U32.AND UP0, UPT, UR12, 0x3, UP0 ;  /* 0x000000030c00788c */ /* 0x000fe20008701070 */
[--C-:B------:R-:W-:Y:S01]  /*5580*/  SHF.R.S32.HI R31, RZ, 0x1f, R30.reuse ;  /* 0x0000001fff1f7819 */ /* 0x100fe2000001141e */
[----:B------:R-:W-:Y:S01]  /*5590*/  UIMAD UR8, UR22, UR15, UR5 ;  /* 0x0000000f160872a4 */ /* 0x000fe2000f8e0205 */
[----:B------:R-:W-:Y:S01]  /*55a0*/  IMAD.U32 R25, RZ, RZ, UR14 ;  /* 0x0000000eff197e24 */ /* 0x000fe2000f8e00ff */
[C---:B------:R-:W-:Y:S01]  /*55b0*/  ISETP.GE.OR P0, PT, R28.reuse, UR11, P0 ;  /* 0x0000000b1c007c0c */ /* 0x040fe20008706670 */
[----:B------:R-:W-:Y:S01]  /*55c0*/  USEL UR5, URZ, 0x1, !UP0 ;  /* 0x000000013f057887 */ /* 0x000fe2000c000000 */
[----:B------:R-:W-:Y:S01]  /*55d0*/  IMAD.WIDE R32, R227, 0x80, RZ ;  /* 0x00000080e3207825 */ /* 0x000fe200078e02ff */
[----:B------:R-:W-:Y:S01]  /*55e0*/  USHF.R.U32.HI UR6, URZ, 0x1, UR7 ;  /* 0x000000013f067899 */ /* 0x000fe20008011607 */
[----:B------:R-:W-:Y:S01]  /*55f0*/  IADD3 R38, -R28, UR11, R29 ;  /* 0x0000000b1c267c10 */ /* 0x000fe2000fffe11d */
[----:B------:R-:W-:Y:S01]  /*5600*/  ULOP3.LUT UR4, UR4, UR5, URZ, 0x3c, !UPT ;  /* 0x0000000504047292 */ /* 0x000fe2000f8e3c3f */
[----:B------:R-:W-:Y:S01]  /*5610*/  IMAD.WIDE.U32 R24, R25, UR22, R30 ;  /* 0x0000001619187c25 */ /* 0x000fe2000f8e001e */
[----:B------:R-:W-:Y:S01]  /*5620*/  UIMAD UR5, UR6, -0x3, UR9 ;  /* 0xfffffffd060578a4 */ /* 0x000fe2000f8e0209 */
[----:B------:R-:W-:Y:S01]  /*5630*/  LOP3.LUT R39, R32, R27, R26, 0xfe, !PT ;  /* 0x0000001b20277212 */ /* 0x000fe200078efe1a */
[----:B------:R-:W-:Y:S01]  /*5640*/  @UP1 ULOP3.LUT UR4, UR4, 0x1, UR6, 0x78, !UPT ;  /* 0x0000000104041892 */ /* 0x000fe2000f8e7806 */
[----:B------:R-:W-:-:S02]  /*5650*/  VIADD R25, R25, UR8 ;  /* 0x0000000819197c36 */ /* 0x000fc40008000000 */
[----:B------:R-:W-:Y:S02]  /*5660*/  IMAD.IADD R35, R34, 0x1, -R35 ;  /* 0x0000000122237824 */ /* 0x000fe400078e0a23 */
[----:B------:R-:W-:Y:S01]  /*5670*/  IMAD.MOV.U32 R34, RZ, RZ, -0x1 ;  /* 0xffffffffff227424 */ /* 0x000fe200078e00ff */
[----:B0-----:R-:W-:Y:S06]  /*5680*/  @P0 BRA `(.L_x_37) ;  /* 0x0000008c00980947 */ /* 0x001fec0003800000 */
[----:B------:R-:W0:Y:S01]  /*5690*/  LDC.64 R28, c[0x0][0x5c8] ;  /* 0x00017200ff1c7b82 */ /* 0x000e220000000a00 */
[----:B------:R-:W-:Y:S01]  /*56a0*/  ULDC.64 UR6, c[0x0][0x5c0] ;  /* 0x0001700000067ab9 */ /* 0x000fe20000000a00 */
[----:B------:R-:W-:Y:S01]  /*56b0*/  BSSY B0, `(.L_x_37) ;  /* 0x00008e3000007945 */ /* 0x000fe20003800000 */
[-C--:B0-----:R-:W-:Y:S02]  /*56c0*/  IMAD R26, R33, R28.reuse, RZ ;  /* 0x0000001c211a7224 */ /* 0x081fe400078e02ff */
[----:B------:R-:W-:-:S04]  /*56d0*/  IMAD.WIDE.U32 R24, R39, R28, R24 ;  /* 0x0000001c27187225 */ /* 0x000fc800078e0018 */
[----:B------:R-:W-:Y:S01]  /*56e0*/  IMAD R27, R39, R29, R26 ;  /* 0x0000001d271b7224 */ /* 0x000fe200078e021a */
[----:B------:R-:W-:Y:S02]  /*56f0*/  LEA R26, P0, R28, R24, 0x3 ;  /* 0x000000181c1a7211 */ /* 0x000fe400078018ff */
[----:B------:R-:W-:Y:S01]  /*5700*/  IADD3 R24, P1, R24, UR6, RZ ;  /* 0x0000000618187c10 */ /* 0x000fe2000ff3e0ff */
[----:B------:R-:W-:Y:S01]  /*5710*/  IMAD.IADD R27, R25, 0x1, R27 ;  /* 0x00000001191b7824 */ /* 0x000fe200078e021b */
[----:B------:R-:W-:-:S04]  /*5720*/  IADD3 R26, P3, R26, UR6, RZ ;  /* 0x000000061a1a7c10 */ /* 0x000fc8000ff7e0ff */
[----:B------:R-:W-:Y:S02]  /*5730*/  LEA.HI.X R28, R28, R27, R29, 0x3, P0 ;  /* 0x0000001b1c1c7211 */ /* 0x000fe400000f1c1d */
[----:B------:R-:W-:Y:S02]  /*5740*/  FSETP.NEU.AND P0, PT, RZ, UR19, PT ;  /* 0x00000013ff007c0b */ /* 0x000fe4000bf0d000 */
[----:B------:R-:W-:Y:S02]  /*5750*/  IADD3.X R25, R27, UR7, RZ, P1, !PT ;  /* 0x000000071b197c10 */ /* 0x000fe40008ffe4ff */
[----:B------:R-:W-:-:S09]  /*5760*/  IADD3.X R27, R28, UR7, RZ, P3, !PT ;  /* 0x000000071c1b7c10 */ /* 0x000fd20009ffe4ff */
[----:B------:R-:W-:Y:S05]  /*5770*/  @!P0 BRA `(.L_x_38) ;  /* 0x0000006800d88947 */ /* 0x000fea0003800000 */
[----:B------:R-:W-:Y:S01]  /*5780*/  ULDC.64 UR8, c[0x0][0x5b8] ;  /* 0x00016e0000087ab9 */ /* 0x000fe20000000a00 */
[----:B------:R-:W-:Y:S01]  /*5790*/  ISETP.GE.AND P0, PT, R38, 0x1, PT ;  /* 0x000000012600780c */ /* 0x000fe20003f06270 */
[----:B------:R-:W-:Y:S02]  /*57a0*/  UIMAD UR6, UR10, UR8, URZ ;  /* 0x000000080a0672a4 */ /* 0x000fe4000f8e023f */
[----:B------:R-:W-:Y:S01]  /*57b0*/  IMAD.U32 R29, RZ, RZ, UR8 ;  /* 0x00000008ff1d7e24 */ /* 0x000fe2000f8e00ff */
[----:B------:R-:W-:Y:S01]  /*57c0*/  BSSY B1, `(.L_x_39) ;  /* 0x000000f000017945 */ /* 0x000fe20003800000 */
[----:B------:R-:W-:Y:S01]  /*57d0*/  ISETP.LT.OR P4, PT, R35, 0x1, !P0 ;  /* 0x000000012300780c */ /* 0x000fe20004781670 */
[----:B------:R-:W-:Y:S02]  /*57e0*/  UIMAD UR6, UR22, UR9, UR6 ;  /* 0x00000009160672a4 */ /* 0x000fe4000f8e0206 */
[----:B------:R-:W-:Y:S01]  /*57f0*/  IMAD.WIDE.U32 R30, R29, UR22, R30 ;  /* 0x000000161d1e7c25 */ /* 0x000fe2000f8e001e */
[----:B------:R-:W-:-:S03]  /*5800*/  ULDC.64 UR8, c[0x0][0x5a8] ;  /* 0x00016a0000087ab9 */ /* 0x000fc60000000a00 */
[----:B------:R-:W-:Y:S01]  /*5810*/  VIADD R31, R31, UR6 ;  /* 0x000000061f1f7c36 */ /* 0x000fe20008000000 */
[----:B------:R-:W-:Y:S02]  /*5820*/  ULDC.64 UR6, c[0x0][0x5b0] ;  /* 0x00016c0000067ab9 */ /* 0x000fe40000000a00 */
[----:B------:R-:W-:Y:S02]  /*5830*/  IMAD R36, R33, UR6, RZ ;  /* 0x0000000621247c24 */ /* 0x000fe4000f8e02ff */
[----:B------:R-:W-:-:S04]  /*5840*/  IMAD.WIDE.U32 R28, R39, UR6, R30 ;  /* 0x00000006271c7c25 */ /* 0x000fc8000f8e001e */
[--C-:B------:R-:W-:Y:S01]  /*5850*/  IMAD R37, R39, UR7, R36.reuse ;  /* 0x0000000727257c24 */ /* 0x100fe2000f8e0224 */
[----:B------:R-:W-:Y:S02]  /*5860*/  IADD3 R28, P1, R28, UR8, RZ ;  /* 0x000000081c1c7c10 */ /* 0x000fe4000ff3e0ff */
[----:B------:R-:W-:Y:S02]  /*5870*/  PRMT R36, RZ, 0x7610, R36 ;  /* 0x00007610ff247816 */ /* 0x000fe40000000024 */
[----:B------:R-:W-:Y:S01]  /*5880*/  IADD3.X R29, R29, UR9, R37, P1, !PT ;  /* 0x000000091d1d7c10 */ /* 0x000fe20008ffe425 */
[----:B------:R-:W-:Y:S08]  /*5890*/  @P4 BRA `(.L_x_40) ;  /* 0x0000000000044947 */ /* 0x000ff00003800000 */
[----:B------:R0:W5:Y:S02]  /*58a0*/  LDG.E.U8 R36, desc[UR16][R28.64] ;  /* 0x000000101c247981 */ /* 0x000164000c1e1100 */
.L_x_40:
[----:B------:R-:W-:Y:S05]  /*58b0*/  BSYNC B1 ;  /* 0x0000000000017941 */ /* 0x000fea0003800000 */
.L_x_39:
[----:B-----5:R-:W-:Y:S01]  /*58c0*/  LOP3.LUT R36, R36, 0xff, RZ, 0xc0, !PT ;  /* 0x000000ff24247812 */ /* 0x020fe200078ec0ff */
[----:B------:R-:W-:Y:S01]  /*58d0*/  BSSY B1, `(.L_x_41) ;  /* 0x000000b000017945 */ /* 0x000fe20003800000 */
[----:B------:R-:W-:Y:S02]  /*58e0*/  ISETP.LT.OR P3, PT, R35, 0x2, !P0 ;  /* 0x000000022300780c */ /* 0x000fe40004761670 */
[----:B------:R-:W-:-:S05]  /*58f0*/  F2FP.F16.E4M3.UNPACK_B R36, R36 ;  /* 0x00000024ff24723e */ /* 0x000fca00020006ff */
[----:B------:R-:W-:-:S05]  /*5900*/  HADD2.F32 R36, -RZ, R36.H0_H0 ;  /* 0x20000024ff247230 */ /* 0x000fca0000004100 */
[----:B------:R-:W-:Y:S01]  /*5910*/  FMUL R37, R36, UR19 ;  /* 0x0000001324257c20 */ /* 0x000fe20008400000 */
[----:B------:R-:W-:-:S03]  /*5920*/  PRMT R36, RZ, 0x7610, R36 ;  /* 0x00007610ff247816 */ /* 0x000fc60000000024 */
[----:B------:R-:W-:-:S05]  /*5930*/  FFMA R37, R226, UR20, R37 ;  /* 0x00000014e2257c23 */ /* 0x000fca0008000025 */
[----:B------:R-:W-:-:S05]  /*5940*/  F2FP.SATFINITE.E4M3.F32.PACK_AB_MERGE_C R37, RZ, R37, RZ ;  /* 0x00000025ff25723e */ /* 0x000fca00048070ff */
[----:B------:R2:W-:Y:S01]  /*5950*/  @!P4 STG.E.U8 desc[UR16][R24.64], R37 ;  /* 0x000000251800c986 */ /* 0x0005e2000c101110 */
[----:B------:R-:W-:Y:S05]  /*5960*/  @P3 BRA `(.L_x_42) ;  /* 0x0000000000043947 */ /* 0x000fea0003800000 */
[----:B------:R3:W5:Y:S02]  /*5970*/  LDG.E.U8 R36, desc[UR16][R28.64+0x1] ;  /* 0x000001101c247981 */ /* 0x000764000c1e1100 */
.L_x_42:
[----:B------:R-:W-:Y:S05]  /*5980*/  BSYNC B1 ;  /* 0x0000000000017941 */ /* 0x000fea0003800000 */
.L_x_41:
[----:B-----5:R-:W-:Y:S01]  /*5990*/  LOP3.LUT R36, R36, 0xff, RZ, 0xc0, !PT ;  /* 0x000000ff24247812 */ /* 0x020fe200078ec0ff */
[----:B------:R-:W-:Y:S01]  /*59a0*/  BSSY B1, `(.L_x_43) ;  /* 0x0000013000017945 */ /* 0x000fe20003800000 */
[----:B--2---:R-:W-:Y:S02]  /*59b0*/  IADD3 R37, P1, R39, 0x8, RZ ;  /* 0x0000000827257810 */ /* 0x004fe40007f3e0ff */
[----:B------:R-:W-:-:S03]  /*59c0*/  F2FP.F16.E4M3.UNPACK_B R36, R36 ;  /* 0x00000024ff24723e */ /* 0x000fc600020006ff */
[----:B------:R-:W-:Y:S01]  /*59d0*/  IMAD.X R32, RZ, RZ, R33, P1 ;  /* 0x000000ffff207224 */ /* 0x000fe200008e0621 */
[----:B------:R-:W-:Y:S01]  /*59e0*/  ISETP.GE.AND P1, PT, R38, 0x9, PT ;  /* 0x000000092600780c */ /* 0x000fe20003f26270 */
[----:B------:R-:W-:Y:S02]  /*59f0*/  HADD2.F32 R36, -RZ, R36.H0_H0 ;  /* 0x20000024ff247230 */ /* 0x000fe40000004100 */
[----:B------:R-:W-:Y:S01]  /*5a00*/  IMAD R32, R32, UR6, RZ ;  /* 0x0000000620207c24 */ /* 0x000fe2000f8e02ff */
[----:B------:R-:W-:Y:S01]  /*5a10*/  ISETP.LT.OR P5, PT, R35, 0x1, !P1 ;  /* 0x000000012300780c */ /* 0x000fe20004fa1670 */
[----:B------:R-:W-:-:S04]  /*5a20*/  IMAD.WIDE.U32 R30, R37, UR6, R30 ;  /* 0x00000006251e7c25 */ /* 0x000fc8000f8e001e */
[----:B------:R-:W-:Y:S01]  /*5a30*/  FMUL R36, R36, UR19 ;  /* 0x0000001324247c20 */ /* 0x000fe20008400000 */
[----:B------:R-:W-:-:S03]  /*5a40*/  IMAD R37, R37, UR7, R32 ;  /* 0x0000000725257c24 */ /* 0x000fc6000f8e0220 */
[----:B------:R-:W-:Y:S01]  /*5a50*/  FFMA R36, R225, UR20, R36 ;  /* 0x00000014e1247c23 */ /* 0x000fe20008000024 */
[----:B------:R-:W-:Y:S02]  /*5a60*/  IADD3 R30, P4, R30, UR8, RZ ;  /* 0x000000081e1e7c10 */ /* 0x000fe4000ff9e0ff */
[----:B------:R-:W-:Y:S02]  /*5a70*/  PRMT R32, RZ, 0x7610, R32 ;  /* 0x00007610ff207816 */ /* 0x000fe40000000020 */
[----:B------:R-:W-:Y:S02]  /*5a80*/  F2FP.SATFINITE.E4M3.F32.PACK_AB_MERGE_C R33, RZ, R36, RZ ;  /* 0x00000024ff21723e */ /* 0x000fe400048070ff */
[----:B------:R-:W-:-:S03]  /*5a90*/  IADD3.X R31, R31, UR9, R37, P4, !PT ;  /* 0x000000091f1f7c10 */ /* 0x000fc6000a7fe425 */
[----:B------:R2:W-:Y:S01]  /*5aa0*/  @!P3 STG.E.U8 desc[UR16][R24.64+0x1], R33 ;  /* 0x000001211800b986 */ /* 0x0005e2000c101110 */
[----:B------:R-:W-:Y:S05]  /*5ab0*/  @P5 BRA `(.L_x_44) ;  /* 0x0000000000045947 */ /* 0x000fea0003800000 */
[----:B------:R4:W5:Y:S02]  /*5ac0*/  LDG.E.U8 R32, desc[UR16][R30.64] ;  /* 0x000000101e207981 */ /* 0x000964000c1e1100 */
.L_x_44:
[----:B------:R-:W-:Y:S05]  /*5ad0*/  BSYNC B1 ;  /* 0x0000000000017941 */ /* 0x000fea0003800000 */
.L_x_43:
[----:B-----5:R-:W-:Y:S01]  /*5ae0*/  LOP3.LUT R32, R32, 0xff, RZ, 0xc0, !PT ;  /* 0x000000ff20207812 */ /* 0x020fe200078ec0ff */
[----:B------:R-:W-:Y:S01]  /*5af0*/  BSSY B1, `(.L_x_45) ;  /* 0x000000b000017945 */ /* 0x000fe20003800000 */
[----:B------:R-:W-:Y:S02]  /*5b00*/  ISETP.LT.OR P3, PT, R35, 0x2, !P1 ;  /* 0x000000022300780c */ /* 0x000fe40004f61670 */
[----:B------:R-:W-:-:S05]  /*5b10*/  F2FP.F16.E4M3.UNPACK_B R32, R32 ;  /* 0x00000020ff20723e */ /* 0x000fca00020006ff */
[----:B------:R-:W-:-:S05]  /*5b20*/  HADD2.F32 R32, -RZ, R32.H0_H0 ;  /* 0x20000020ff207230 */ /* 0x000fca0000004100 */
[----:B--2---:R-:W-:Y:S01]  /*5b30*/  FMUL R33, R32, UR19 ;  /* 0x0000001320217c20 */ /* 0x004fe20008400000 */
[----:B------:R-:W-:-:S03]  /*5b40*/  PRMT R32, RZ, 0x7610, R32 ;  /* 0x00007610ff207816 */ /* 0x000fc60000000020 */
[----:B------:R-:W-:-:S05]  /*5b50*/  FFMA R33, R224, UR20, R33 ;  /* 0x00000014e0217c23 */ /* 0x000fca0008000021 */
[----:B------:R-:W-:-:S05]  /*5b60*/  F2FP.SATFINITE.E4M3.F32.PACK_AB_MERGE_C R33, RZ, R33, RZ ;  /* 0x00000021ff21723e */ /* 0x000fca00048070ff */
[----:B------:R2:W-:Y:S01]  /*5b70*/  @!P5 STG.E.U8 desc[UR16][R26.64], R33 ;  /* 0x000000211a00d986 */ /* 0x0005e2000c101110 */
[----:B------:R-:W-:Y:S05]  /*5b80*/  @P3 BRA `(.L_x_46) ;  /* 0x0000000000043947 */ /* 0x000fea0003800000 */
[----:B------:R0:W5:Y:S02]  /*5b90*/  LDG.E.U8 R32, desc[UR16][R30.64+0x1] ;  /* 0x000001101e207981 */ /* 0x000164000c1e1100 */
.L_x_46:
[----:B------:R-:W-:Y:S05]  /*5ba0*/  BSYNC B1 ;  /* 0x0000000000017941 */ /* 0x000fea0003800000 */
.L_x_45:
[----:B-----5:R-:W-:Y:S01]  /*5bb0*/  LOP3.LUT R32, R32, 0xff, RZ, 0xc0, !PT ;  /* 0x000000ff20207812 */ /* 0x020fe200078ec0ff */
[----:B------:R-:W-:Y:S01]  /*5bc0*/  BSSY B1, `(.L_x_47) ;  /* 0x000000b000017945 */ /* 0x000fe20003800000 */
[----:B------:R-:W-:Y:S02]  /*5bd0*/  ISETP.LT.OR P4, PT, R35, 0x9, !P0 ;  /* 0x000000092300780c */ /* 0x000fe40004781670 */
[----:B------:R-:W-:-:S05]  /*5be0*/  F2FP.F16.E4M3.UNPACK_B R32, R32 ;  /* 0x00000020ff20723e */ /* 0x000fca00020006ff */
[----:B------:R-:W-:-:S05]  /*5bf0*/  HADD2.F32 R32, -RZ, R32.H0_H0 ;  /* 0x20000020ff207230 */ /* 0x000fca0000004100 */
[----:B------:R-:W-:-:S04]  /*5c00*/  FMUL R32, R32, UR19 ;  /* 0x0000001320207c20 */ /* 0x000fc80008400000 */
[----:B------:R-:W-:-:S05]  /*5c10*/  FFMA R32, R223, UR20, R32 ;  /* 0x00000014df207c23 */ /* 0x000fca0008000020 */
[----:B--2---:R-:W-:Y:S02]  /*5c20*/  F2FP.SATFINITE.E4M3.F32.PACK_AB_MERGE_C R33, RZ, R32, RZ ;  /* 0x00000020ff21723e */ /* 0x004fe400048070ff */
[----:B------:R-:W-:-:S03]  /*5c30*/  PRMT R32, RZ, 0x7610, R32 ;  /* 0x00007610ff207816 */ /* 0x000fc60000000020 */
[----:B------:R2:W-:Y:S01]  /*5c40*/  @!P3 STG.E.U8 desc[UR16][R26.64+0x1], R33 ;  /* 0x000001211a00b986 */ /* 0x0005e2000c101110 */
[----:B------:R-:W-:Y:S05]  /*5c50*/  @P4 BRA `(.L_x_48) ;  /* 0x0000000000044947 */ /* 0x000fea0003800000 */
[----:B------:R0:W5:Y:S02]  /*5c60*/  LDG.E.U8 R32, desc[UR16][R28.64+0x8] ;  /* 0x000008101c207981 */ /* 0x000164000c1e1100 */
.L_x_48:
[----:B------:R-:W-:Y:S05]  /*5c70*/  BSYNC B1 ;  /* 0x0000000000017941 */ /* 0x000fea0003800000 */
.L_x_47:
        /* <DEDUP_REMOVED lines=12> */
.L_x_50:
[----:B------:R-:W-:Y:S05]  /*5d40*/  BSYNC B1 ;  /* 0x0000000000017941 */ /* 0x000fea0003800000 */
.L_x_49:
        /* <DEDUP_REMOVED lines=12> */
.L_x_52:
[----:B------:R-:W-:Y:S05]  /*5e10*/  BSYNC B1 ;  /* 0x0000000000017941 */ /* 0x000fea0003800000 */
.L_x_51:
        /* <DEDUP_REMOVED lines=12> */
.L_x_54:
[----:B------:R-:W-:Y:S05]  /*5ee0*/  BSYNC B1 ;  /* 0x0000000000017941 */ /* 0x000fea0003800000 */
.L_x_53:
        /* <DEDUP_REMOVED lines=12> */
.L_x_56:
[----:B------:R-:W-:Y:S05]  /*5fb0*/  BSYNC B1 ;  /* 0x0000000000017941 */ /* 0x000fea0003800000 */
.L_x_55:
        /* <DEDUP_REMOVED lines=12> */
.L_x_58:
[----:B------:R-:W-:Y:S05]  /*6080*/  BSYNC B1 ;  /* 0x0000000000017941 */ /* 0x000fea0003800000 */
.L_x_57:
        /* <DEDUP_REMOVED lines=12> */
.L_x_60:
[----:B------:R-:W-:Y:S05]  /*6150*/  BSYNC B1 ;  /* 0x0000000000017941 */ /* 0x000fea0003800000 */
.L_x_59:
        /* <DEDUP_REMOVED lines=12> */
.L_x_62:
[----:B------:R-:W-:Y:S05]  /*6220*/  BSYNC B1 ;  /* 0x0000000000017941 */ /* 0x000fea0003800000 */
.L_x_61:
        /* <DEDUP_REMOVED lines=12> */
.L_x_64:
[----:B------:R-:W-:Y:S05]  /*62f0*/  BSYNC B1 ;  /* 0x0000000000017941 */ /* 0x000fea0003800000 */
.L_x_63:
        /* <DEDUP_REMOVED lines=12> */
.L_x_66:
[----:B------:R-:W-:Y:S05]  /*63c0*/  BSYNC B1 ;  /* 0x0000000000017941 */ /* 0x000fea0003800000 */
.L_x_65:
        /* <DEDUP_REMOVED lines=12> */
.L_x_68:
[----:B------:R-:W-:Y:S05]  /*6490*/  BSYNC B1 ;  /* 0x0000000000017941 */ /* 0x000fea0003800000 */
.L_x_67:
        /* <DEDUP_REMOVED lines=12> */
.L_x_70:
[----:B------:R-:W-:Y:S05]  /*6560*/  BSYNC B1 ;  /* 0x0000000000017941 */ /* 0x000fea0003800000 */
.L_x_69:
        /* <DEDUP_REMOVED lines=12> */
.L_x_72:
[----:B------:R-:W-:Y:S05]  /*6630*/  BSYNC B1 ;  /* 0x0000000000017941 */ /* 0x000fea0003800000 */
.L_x_71:
        /* <DEDUP_REMOVED lines=12> */
.L_x_74:
[----:B------:R-:W-:Y:S05]  /*6700*/  BSYNC B1 ;  /* 0x0000000000017941 */ /* 0x000fea0003800000 */
.L_x_73:
        /* <DEDUP_REMOVED lines=12> */
.L_x_76:
[----:B------:R-:W-:Y:S05]  /*67d0*/  BSYNC B1 ;  /* 0x0000000000017941 */ /* 0x000fea0003800000 */
.L_x_75:
        /* <DEDUP_REMOVED lines=12> */
.L_x_78:
[----:B------:R-:W-:Y:S05]  /*68a0*/  BSYNC B1 ;  /* 0x0000000000017941 */ /* 0x000fea0003800000 */
.L_x_77:
        /* <DEDUP_REMOVED lines=12> */
.L_x_80:
[----:B------:R-:W-:Y:S05]  /*6970*/  BSYNC B1 ;  /* 0x0000000000017941 */ /* 0x000fea0003800000 */
.L_x_79:
        /* <DEDUP_REMOVED lines=12> */
.L_x_82:
[----:B------:R-:W-:Y:S05]  /*6a40*/  BSYNC B1 ;  /* 0x0000000000017941 */ /* 0x000fea0003800000 */
.L_x_81:
        /* <DEDUP_REMOVED lines=12> */
.L_x_84:
[----:B------:R-:W-:Y:S05]  /*6b10*/  BSYNC B1 ;  /* 0x0000000000017941 */ /* 0x000fea0003800000 */
.L_x_83:
        /* <DEDUP_REMOVED lines=12> */
.L_x_86:
[----:B------:R-:W-:Y:S05]  /*6be0*/  BSYNC B1 ;  /* 0x0000000000017941 */ /* 0x000fea0003800000 */
.L_x_85:
        /* <DEDUP_REMOVED lines=12> */
.L_x_88:
[----:B------:R-:W-:Y:S05]  /*6cb0*/  BSYNC B1 ;  /* 0x0000000000017941 */ /* 0x000fea0003800000 */
.L_x_87:
        /* <DEDUP_REMOVED lines=12> */
.L_x_90:
[----:B------:R-:W-:Y:S05]  /*6d80*/  BSYNC B1 ;  /* 0x0000000000017941 */ /* 0x000fea0003800000 */
.L_x_89:
        /* <DEDUP_REMOVED lines=12> */
.L_x_92:
[----:B------:R-:W-:Y:S05]  /*6e50*/  BSYNC B1 ;  /* 0x0000000000017941 */ /* 0x000fea0003800000 */
.L_x_91:
        /* <DEDUP_REMOVED lines=12> */
.L_x_94:
[----:B------:R-:W-:Y:S05]  /*6f20*/  BSYNC B1 ;  /* 0x0000000000017941 */ /* 0x000fea0003800000 */
.L_x_93:
        /* <DEDUP_REMOVED lines=12> */
.L_x_96:
[----:B------:R-:W-:Y:S05]  /*6ff0*/  BSYNC B1 ;  /* 0x0000000000017941 */ /* 0x000fea0003800000 */
.L_x_95:
        /* <DEDUP_REMOVED lines=12> */
.L_x_98:
[----:B------:R-:W-:Y:S05]  /*70c0*/  BSYNC B1 ;  /* 0x0000000000017941 */ /* 0x000fea0003800000 */
.L_x_97:
        /* <DEDUP_REMOVED lines=12> */
.L_x_100:
[----:B------:R-:W-:Y:S05]  /*7190*/  BSYNC B1 ;  /* 0x0000000000017941 */ /* 0x000fea0003800000 */
.L_x_99:
        /* <DEDUP_REMOVED lines=12> */
.L_x_102:
[----:B------:R-:W-:Y:S05]  /*7260*/  BSYNC B1 ;  /* 0x0000000000017941 */ /* 0x000fea0003800000 */
.L_x_101:
        /* <DEDUP_REMOVED lines=12> */
.L_x_104:
[----:B------:R-:W-:Y:S05]  /*7330*/  BSYNC B1 ;  /* 0x0000000000017941 */ /* 0x000fea0003800000 */
.L_x_103:
        /* <DEDUP_REMOVED lines=12> */
.L_x_106:
[----:B------:R-:W-:Y:S05]  /*7400*/  BSYNC B1 ;  /* 0x0000000000017941 */ /* 0x000fea0003800000 */
.L_x_105:
        /* <DEDUP_REMOVED lines=12> */
.L_x_108:
[----:B------:R-:W-:Y:S05]  /*74d0*/  BSYNC B1 ;  /* 0x0000000000017941 */ /* 0x000fea0003800000 */
.L_x_107:
        /* <DEDUP_REMOVED lines=12> */
.L_x_110:
[----:B------:R-:W-:Y:S05]  /*75a0*/  BSYNC B1 ;  /* 0x0000000000017941 */ /* 0x000fea0003800000 */
.L_x_109:
        /* <DEDUP_REMOVED lines=12> */
.L_x_112:
[----:B------:R-:W-:Y:S05]  /*7670*/  BSYNC B1 ;  /* 0x0000000000017941 */ /* 0x000fea0003800000 */
.L_x_111:
        /* <DEDUP_REMOVED lines=12> */
.L_x_114:
[----:B------:R-:W-:Y:S05]  /*7740*/  BSYNC B1 ;  /* 0x0000000000017941 */ /* 0x000fea0003800000 */
.L_x_113:
        /* <DEDUP_REMOVED lines=12> */
.L_x_116:
[----:B------:R-:W-:Y:S05]  /*7810*/  BSYNC B1 ;  /* 0x0000000000017941 */ /* 0x000fea0003800000 */
.L_x_115:
        /* <DEDUP_REMOVED lines=12> */
.L_x_118:
[----:B------:R-:W-:Y:S05]  /*78e0*/  BSYNC B1 ;  /* 0x0000000000017941 */ /* 0x000fea0003800000 */
.L_x_117:
        /* <DEDUP_REMOVED lines=12> */
.L_x_120:
[----:B------:R-:W-:Y:S05]  /*79b0*/  BSYNC B1 ;  /* 0x0000000000017941 */ /* 0x000fea0003800000 */
.L_x_119:
        /* <DEDUP_REMOVED lines=12> */
.L_x_122:
[----:B------:R-:W-:Y:S05]  /*7a80*/  BSYNC B1 ;  /* 0x0000000000017941 */ /* 0x000fea0003800000 */
.L_x_121:
        /* <DEDUP_REMOVED lines=12> */
.L_x_124:
[----:B------:R-:W-:Y:S05]  /*7b50*/  BSYNC B1 ;  /* 0x0000000000017941 */ /* 0x000fea0003800000 */
.L_x_123:
        /* <DEDUP_REMOVED lines=12> */
.L_x_126:
[----:B------:R-:W-:Y:S05]  /*7c20*/  BSYNC B1 ;  /* 0x0000000000017941 */ /* 0x000fea0003800000 */
.L_x_125:
        /* <DEDUP_REMOVED lines=12> */
.L_x_128:
[----:B------:R-:W-:Y:S05]  /*7cf0*/  BSYNC B1 ;  /* 0x0000000000017941 */ /* 0x000fea0003800000 */
.L_x_127:
        /* <DEDUP_REMOVED lines=12> */
.L_x_130:
[----:B------:R-:W-:Y:S05]  /*7dc0*/  BSYNC B1 ;  /* 0x0000000000017941 */ /* 0x000fea0003800000 */
.L_x_129:
        /* <DEDUP_REMOVED lines=12> */
.L_x_132:
[----:B------:R-:W-:Y:S05]  /*7e90*/  BSYNC B1 ;  /* 0x0000000000017941 */ /* 0x000fea0003800000 */
.L_x_131:
        /* <DEDUP_REMOVED lines=12> */
.L_x_134:
[----:B------:R-:W-:Y:S05]  /*7f60*/  BSYNC B1 ;  /* 0x0000000000017941 */ /* 0x000fea0003800000 */
.L_x_133:
        /* <DEDUP_REMOVED lines=12> */
.L_x_136:
[----:B------:R-:W-:Y:S05]  /*8030*/  BSYNC B1 ;  /* 0x0000000000017941 */ /* 0x000fea0003800000 */
.L_x_135:
        /* <DEDUP_REMOVED lines=12> */
.L_x_138:
[----:B------:R-:W-:Y:S05]  /*8100*/  BSYNC B1 ;  /* 0x0000000000017941 */ /* 0x000fea0003800000 */
.L_x_137:
        /* <DEDUP_REMOVED lines=12> */
.L_x_140:
[----:B------:R-:W-:Y:S05]  /*81d0*/  BSYNC B1 ;  /* 0x0000000000017941 */ /* 0x000fea0003800000 */
.L_x_139:
        /* <DEDUP_REMOVED lines=12> */
.L_x_142:
[----:B------:R-:W-:Y:S05]  /*82a0*/  BSYNC B1 ;  /* 0x0000000000017941 */ /* 0x000fea0003800000 */
.L_x_141:
        /* <DEDUP_REMOVED lines=12> */
.L_x_144:
[----:B------:R-:W-:Y:S05]  /*8370*/  BSYNC B1 ;  /* 0x0000000000017941 */ /* 0x000fea0003800000 */
.L_x_143:
        /* <DEDUP_REMOVED lines=12> */
.L_x_146:
[----:B------:R-:W-:Y:S05]  /*8440*/  BSYNC B1 ;  /* 0x0000000000017941 */ /* 0x000fea0003800000 */
.L_x_145:
        /* <DEDUP_REMOVED lines=12> */
.L_x_148:
[----:B------:R-:W-:Y:S05]  /*8510*/  BSYNC B1 ;  /* 0x0000000000017941 */ /* 0x000fea0003800000 */
.L_x_147:
        /* <DEDUP_REMOVED lines=12> */
.L_x_150:
[----:B------:R-:W-:Y:S05]  /*85e0*/  BSYNC B1 ;  /* 0x0000000000017941 */ /* 0x000fea0003800000 */
.L_x_149:
        /* <DEDUP_REMOVED lines=12> */
.L_x_152:
[----:B------:R-:W-:Y:S05]  /*86b0*/  BSYNC B1 ;  /* 0x0000000000017941 */ /* 0x000fea0003800000 */
.L_x_151:
        /* <DEDUP_REMOVED lines=12> */
.L_x_154:
[----:B------:R-:W-:Y:S05]  /*8780*/  BSYNC B1 ;  /* 0x0000000000017941 */ /* 0x000fea0003800000 */
.L_x_153:
        /* <DEDUP_REMOVED lines=12> */
.L_x_156:
[----:B------:R-:W-:Y:S05]  /*8850*/  BSYNC B1 ;  /* 0x0000000000017941 */ /* 0x000fea0003800000 */
.L_x_155:
        /* <DEDUP_REMOVED lines=12> */
.L_x_158:
[----:B------:R-:W-:Y:S05]  /*8920*/  BSYNC B1 ;  /* 0x0000000000017941 */ /* 0x000fea0003800000 */
.L_x_157:
        /* <DEDUP_REMOVED lines=12> */
.L_x_160:
[----:B------:R-:W-:Y:S05]  /*89f0*/  BSYNC B1 ;  /* 0x0000000000017941 */ /* 0x000fea0003800000 */
.L_x_159:
        /* <DEDUP_REMOVED lines=12> */
.L_x_162:
[----:B------:R-:W-:Y:S05]  /*8ac0*/  BSYNC B1 ;  /* 0x0000000000017941 */ /* 0x000fea0003800000 */
.L_x_161:
        /* <DEDUP_REMOVED lines=12> */
.L_x_164:
[----:B------:R-:W-:Y:S05]  /*8b90*/  BSYNC B1 ;  /* 0x0000000000017941 */ /* 0x000fea0003800000 */
.L_x_163:
        /* <DEDUP_REMOVED lines=12> */
.L_x_166:
[----:B------:R-:W-:Y:S05]  /*8c60*/  BSYNC B1 ;  /* 0x0000000000017941 */ /* 0x000fea0003800000 */
.L_x_165:
        /* <DEDUP_REMOVED lines=12> */
.L_x_168:
[----:B------:R-:W-:Y:S05]  /*8d30*/  BSYNC B1 ;  /* 0x0000000000017941 */ /* 0x000fea0003800000 */
.L_x_167:
        /* <DEDUP_REMOVED lines=12> */
.L_x_170:
[----:B------:R-:W-:Y:S05]  /*8e00*/  BSYNC B1 ;  /* 0x0000000000017941 */ /* 0x000fea0003800000 */
.L_x_169:
        /* <DEDUP_REMOVED lines=12> */
.L_x_172:
[----:B------:R-:W-:Y:S05]  /*8ed0*/  BSYNC B1 ;  /* 0x0000000000017941 */ /* 0x000fea0003800000 */
.L_x_171:
        /* <DEDUP_REMOVED lines=12> */
.L_x_174:
[----:B------:R-:W-:Y:S05]  /*8fa0*/  BSYNC B1 ;  /* 0x0000000000017941 */ /* 0x000fea0003800000 */
.L_x_173:
        /* <DEDUP_REMOVED lines=12> */
.L_x_176:
[----:B------:R-:W-:Y:S05]  /*9070*/  BSYNC B1 ;  /* 0x0000000000017941 */ /* 0x000fea0003800000 */
.L_x_175:
        /* <DEDUP_REMOVED lines=12> */
.L_x_178:
[----:B------:R-:W-:Y:S05]  /*9140*/  BSYNC B1 ;  /* 0x0000000000017941 */ /* 0x000fea0003800000 */
.L_x_177:
        /* <DEDUP_REMOVED lines=12> */
.L_x_180:
[----:B------:R-:W-:Y:S05]  /*9210*/  BSYNC B1 ;  /* 0x0000000000017941 */ /* 0x000fea0003800000 */
.L_x_179:
        /* <DEDUP_REMOVED lines=12> */
.L_x_182:
[----:B------:R-:W-:Y:S05]  /*92e0*/  BSYNC B1 ;  /* 0x0000000000017941 */ /* 0x000fea0003800000 */
.L_x_181:
        /* <DEDUP_REMOVED lines=12> */
.L_x_184:
[----:B------:R-:W-:Y:S05]  /*93b0*/  BSYNC B1 ;  /* 0x0000000000017941 */ /* 0x000fea0003800000 */
.L_x_183:
        /* <DEDUP_REMOVED lines=12> */
.L_x_186:
[----:B------:R-:W-:Y:S05]  /*9480*/  BSYNC B1 ;  /* 0x0000000000017941 */ /* 0x000fea0003800000 */
.L_x_185:
        /* <DEDUP_REMOVED lines=12> */
.L_x_188:
[----:B------:R-:W-:Y:S05]  /*9550*/  BSYNC B1 ;  /* 0x0000000000017941 */ /* 0x000fea0003800000 */
.L_x_187:
        /* <DEDUP_REMOVED lines=12> */
.L_x_190:
[----:B------:R-:W-:Y:S05]  /*9620*/  BSYNC B1 ;  /* 0x0000000000017941 */ /* 0x000fea0003800000 */
.L_x_189:
[----:B-----5:R-:W-:Y:S01]  /*9630*/  LOP3.LUT R32, R32, 0xff, RZ, 0xc0, !PT ;  /* 0x000000ff20207812 */ /* 0x020fe200078ec0ff */
[----:B------:R-:W-:Y:S01]  /*9640*/  BSSY B1, `(.L_x_191) ;  /* 0x000000b000017945 */ /* 0x000fe20003800000 */
[----:B------:R-:W-:Y:S02]  /*9650*/  ISETP.LT.OR P4, PT, R35, 0x99, !P0 ;  /* 0x000000992300780c */ /* 0x000fe40004781670 */
[----:B------:R-:W-:-:S05]  /*9660*/  F2FP.F16.E4M3.UNPACK_B R32, R32 ;  /* 0x00000020ff20723e */ /* 0x000fca00020006ff */
[----:B------:R-:W-:-:S05]  /*9670*/  HADD2.F32 R32, -RZ, R32.H0_H0 ;  /* 0x20000020ff207230 */ /* 0x000fca0000004100 */
[----:B------:R-:W-:-:S04]  /*9680*/  FMUL R32, R32, UR19 ;  /* 0x0000001320207c20 */ /* 0x000fc80008400000 */
[----:B------:R-:W-:Y:S01]  /*9690*/  FFMA R32, R23, UR20, R32 ;  /* 0x0000001417207c23 */ /* 0x000fe20008000020 */
[----:B------:R-:W-:-:S04]  /*96a0*/  PRMT R23, RZ, 0x7610, R23 ;  /* 0x00007610ff177816 */ /* 0x000fc80000000017 */
[----:B--2---:R-:W-:-:S05]  /*96b0*/  F2FP.SATFINITE.E4M3.F32.PACK_AB_MERGE_C R33, RZ, R32, RZ ;  /* 0x00000020ff21723e */ /* 0x004fca00048070ff */
[----:B------:R2:W-:Y:S01]  /*96c0*/  @!P3 STG.E.U8 desc[UR16][R26.64+0x91], R33 ;  /* 0x000091211a00b986 */ /* 0x0005e2000c101110 */
[----:B------:R-:W-:Y:S05]  /*96d0*/  @P4 BRA `(.L_x_192) ;  /* 0x0000000000044947 */ /* 0x000fea0003800000 */
[----:B------:R0:W5:Y:S02]  /*96e0*/  LDG.E.U8 R23, desc[UR16][R28.64+0x98] ;  /* 0x000098101c177981 */ /* 0x000164000c1e1100 */
.L_x_192:
[----:B------:R-:W-:Y:S05]  /*96f0*/  BSYNC B1 ;  /* 0x0000000000017941 */ /* 0x000fea0003800000 */
.L_x_191:
        /* <DEDUP_REMOVED lines=8> */
[----:B------:R-:W-:-:S05]  /*9780*/  F2FP.SATFINITE.E4M3.F32.PACK_AB_MERGE_C R23, RZ, R23, RZ ;  /* 0x00000017ff17723e */ /* 0x000fca00048070ff */
[----:B------:R0:W-:Y:S01]  /*9790*/  @!P4 STG.E.U8 desc[UR16][R24.64+0x98], R23 ;  /* 0x000098171800c986 */ /* 0x0001e2000c101110 */
[----:B------:R-:W-:Y:S05]  /*97a0*/  @P3 BRA `(.L_x_194) ;  /* 0x0000000000043947 */ /* 0x000fea0003800000 */
[----:B------:R0:W5:Y:S02]  /*97b0*/  LDG.E.U8 R22, desc[UR16][R28.64+0x99] ;  /* 0x000099101c167981 */ /* 0x000164000c1e1100 */
.L_x_194:
[----:B------:R-:W-:Y:S05]  /*97c0*/  BSYNC B1 ;  /* 0x0000000000017941 */ /* 0x000fea0003800000 */
.L_x_193:
        /* <DEDUP_REMOVED lines=8> */
[----:B0-----:R-:W-:-:S05]  /*9850*/  F2FP.SATFINITE.E4M3.F32.PACK_AB_MERGE_C R23, RZ, R22, RZ ;  /* 0x00000016ff17723e */ /* 0x001fca00048070ff */
[----:B------:R0:W-:Y:S01]  /*9860*/  @!P3 STG.E.U8 desc[UR16][R24.64+0x99], R23 ;  /* 0x000099171800b986 */ /* 0x0001e2000c101110 */
[----:B------:R-:W-:Y:S05]  /*9870*/  @P4 BRA `(.L_x_196) ;  /* 0x0000000000044947 */ /* 0x000fea0003800000 */
[----:B------:R0:W5:Y:S02]  /*9880*/  LDG.E.U8 R21, desc[UR16][R30.64+0x98] ;  /* 0x000098101e157981 */ /* 0x000164000c1e1100 */
.L_x_196:
[----:B------:R-:W-:Y:S05]  /*9890*/  BSYNC B1 ;  /* 0x0000000000017941 */ /* 0x000fea0003800000 */
.L_x_195:
        /* <DEDUP_REMOVED lines=12> */
.L_x_198:
[----:B------:R-:W-:Y:S05]  /*9960*/  BSYNC B1 ;  /* 0x0000000000017941 */ /* 0x000fea0003800000 */
.L_x_197:
        /* <DEDUP_REMOVED lines=12> */
.L_x_200:
[----:B------:R-:W-:Y:S05]  /*9a30*/  BSYNC B1 ;  /* 0x0000000000017941 */ /* 0x000fea0003800000 */
.L_x_199:
        /* <DEDUP_REMOVED lines=12> */
.L_x_202:
[----:B------:R-:W-:Y:S05]  /*9b00*/  BSYNC B1 ;  /* 0x0000000000017941 */ /* 0x000fea0003800000 */
.L_x_201:
        /* <DEDUP_REMOVED lines=12> */
.L_x_204:
[----:B------:R-:W-:Y:S05]  /*9bd0*/  BSYNC B1 ;  /* 0x0000000000017941 */ /* 0x000fea0003800000 */
.L_x_203:
        /* <DEDUP_REMOVED lines=12> */
.L_x_206:
[----:B------:R-:W-:Y:S05]  /*9ca0*/  BSYNC B1 ;  /* 0x0000000000017941 */ /* 0x000fea0003800000 */
.L_x_205:
        /* <DEDUP_REMOVED lines=12> */
.L_x_208:
[----:B------:R-:W-:Y:S05]  /*9d70*/  BSYNC B1 ;  /* 0x0000000000017941 */ /* 0x000fea0003800000 */
.L_x_207:
        /* <DEDUP_REMOVED lines=12> */
.L_x_210:
[----:B------:R-:W-:Y:S05]  /*9e40*/  BSYNC B1 ;  /* 0x0000000000017941 */ /* 0x000fea0003800000 */
.L_x_209:
        /* <DEDUP_REMOVED lines=12> */
.L_x_212:
[----:B------:R-:W-:Y:S05]  /*9f10*/  BSYNC B1 ;  /* 0x0000000000017941 */ /* 0x000fea0003800000 */
.L_x_211:
        /* <DEDUP_REMOVED lines=12> */
.L_x_214:
[----:B------:R-:W-:Y:S05]  /*9fe0*/  BSYNC B1 ;  /* 0x0000000000017941 */ /* 0x000fea0003800000 */
.L_x_213:
        /* <DEDUP_REMOVED lines=12> */
.L_x_216:
[----:B------:R-:W-:Y:S05]  /*a0b0*/  BSYNC B1 ;  /* 0x0000000000017941 */ /* 0x000fea0003800000 */
.L_x_215:
        /* <DEDUP_REMOVED lines=12> */
.L_x_218:
[----:B------:R-:W-:Y:S05]  /*a180*/  BSYNC B1 ;  /* 0x0000000000017941 */ /* 0x000fea0003800000 */
.L_x_217:
        /* <DEDUP_REMOVED lines=12> */
.L_x_220:
[----:B------:R-:W-:Y:S05]  /*a250*/  BSYNC B1 ;  /* 0x0000000000017941 */ /* 0x000fea0003800000 */
.L_x_219:
        /* <DEDUP_REMOVED lines=12> */
.L_x_222:
[----:B------:R-:W-:Y:S05]  /*a320*/  BSYNC B1 ;  /* 0x0000000000017941 */ /* 0x000fea0003800000 */
.L_x_221:
        /* <DEDUP_REMOVED lines=12> */
.L_x_224:
[----:B------:R-:W-:Y:S05]  /*a3f0*/  BSYNC B1 ;  /* 0x0000000000017941 */ /* 0x000fea0003800000 */
.L_x_223:
        /* <DEDUP_REMOVED lines=12> */
.L_x_226:
[----:B------:R-:W-:Y:S05]  /*a4c0*/  BSYNC B1 ;  /* 0x0000000000017941 */ /* 0x000fea0003800000 */
.L_x_225:
        /* <DEDUP_REMOVED lines=12> */
.L_x_228:
[----:B------:R-:W-:Y:S05]  /*a590*/  BSYNC B1 ;  /* 0x0000000000017941 */ /* 0x000fea0003800000 */
.L_x_227:
        /* <DEDUP_REMOVED lines=12> */
.L_x_230:
[----:B------:R-:W-:Y:S05]  /*a660*/  BSYNC B1 ;  /* 0x0000000000017941 */ /* 0x000fea0003800000 */
.L_x_229:
        /* <DEDUP_REMOVED lines=12> */
.L_x_232:
[----:B------:R-:W-:Y:S05]  /*a730*/  BSYNC B1 ;  /* 0x0000000000017941 */ /* 0x000fea0003800000 */
.L_x_231:
        /* <DEDUP_REMOVED lines=12> */
.L_x_234:
[----:B------:R-:W-:Y:S05]  /*a800*/  BSYNC B1 ;  /* 0x0000000000017941 */ /* 0x000fea0003800000 */
.L_x_233:
[----:B-----5:R-:W-:Y:S01]  /*a810*/  LOP3.LUT R2, R2, 0xff, RZ, 0xc0, !PT ;  /* 0x000000ff02027812 */ /* 0x020fe200078ec0ff */
[----:B------:R-:W-:Y:S01]  /*a820*/  BSSY B1, `(.L_x_235) ;  /* 0x000000b000017945 */ /* 0x000fe20003800000 */
[----:B------:R-:W-:Y:S02]  /*a830*/  ISETP.LT.OR P4, PT, R35, 0xc1, !P1 ;  /* 0x000000c12300780c */ /* 0x000fe40004f81670 */
[----:B------:R-:W-:-:S05]  /*a840*/  F2FP.F16.E4M3.UNPACK_B R2, R2 ;  /* 0x00000002ff02723e */ /* 0x000fca00020006ff */
[----:B------:R-:W-:-:S05]  /*a850*/  HADD2.F32 R2, -RZ, R2.H0_H0 ;  /* 0x20000002ff027230 */ /* 0x000fca0000004100 */
[----:B0-----:R-:W-:-:S04]  /*a860*/  FMUL R3, R2, UR19 ;  /* 0x0000001302037c20 */ /* 0x001fc80008400000 */
[----:B------:R-:W-:Y:S01]  /*a870*/  FFMA R3, R0, UR20, R3 ;  /* 0x0000001400037c23 */ /* 0x000fe20008000003 */
[----:B------:R-:W-:-:S04]  /*a880*/  PRMT R0, RZ, 0x7610, R0 ;  /* 0x00007610ff007816 */ /* 0x000fc80000000000 */
[----:B------:R-:W-:-:S05]  /*a890*/  F2FP.SATFINITE.E4M3.F32.PACK_AB_MERGE_C R3, RZ, R3, RZ ;  /* 0x00000003ff03723e */ /* 0x000fca00048070ff */
[----:B------:R0:W-:Y:S01]  /*a8a0*/  @!P3 STG.E.U8 desc[UR16][R24.64+0xc1], R3 ;  /* 0x0000c1031800b986 */ /* 0x0001e2000c101110 */
[----:B------:R-:W-:Y:S05]  /*a8b0*/  @P4 BRA `(.L_x_236) ;  /* 0x0000000000044947 */ /* 0x000fea0003800000 */
[----:B------:R0:W5:Y:S02]  /*a8c0*/  LDG.E.U8 R0, desc[UR16][R30.64+0xc0] ;  /* 0x0000c0101e007981 */ /* 0x000164000c1e1100 */
.L_x_236:
[----:B------:R-:W-:Y:S05]  /*a8d0*/  BSYNC B1 ;  /* 0x0000000000017941 */ /* 0x000fea0003800000 */
.L_x_235:
[----:B------:R-:W2:Y:S01]  /*a8e0*/  LDL.LU R2, [R1] ;  /* 0x0000000001027983 */ /* 0x000ea20000300800 */
[----:B-----5:R-:W-:Y:S01]  /*a8f0*/  LOP3.LUT R0, R0, 0xff, RZ, 0xc0, !PT ;  /* 0x000000ff00007812 */ /* 0x020fe200078ec0ff */
[----:B------:R-:W-:Y:S01]  /*a900*/  BSSY B1, `(.L_x_237) ;  /* 0x000000b000017945 */ /* 0x000fe20003800000 */
[----:B------:R-:W-:Y:S02]  /*a910*/  ISETP.LT.OR P3, PT, R35, 0xc2, !P1 ;  /* 0x000000c22300780c */ /* 0x000fe40004f61670 */
[----:B------:R-:W-:-:S05]  /*a920*/  F2FP.F16.E4M3.UNPACK_B R0, R0 ;  /* 0x00000000ff00723e */ /* 0x000fca00020006ff */
[----:B------:R-:W-:-:S05]  /*a930*/  HADD2.F32 R0, -RZ, R0.H0_H0 ;  /* 0x20000000ff007230 */ /* 0x000fca0000004100 */
[----:B------:R-:W-:-:S04]  /*a940*/  FMUL R0, R0, UR19 ;  /* 0x0000001300007c20 */ /* 0x000fc80008400000 */
[----:B--2---:R-:W-:-:S05]  /*a950*/  FFMA R0, R2, UR20, R0 ;  /* 0x0000001402007c23 */ /* 0x004fca0008000000 */
[----:B0-----:R-:W-:Y:S02]  /*a960*/  F2FP.SATFINITE.E4M3.F32.PACK_AB_MERGE_C R3, RZ, R0, RZ ;  /* 0x00000000ff03723e */ /* 0x001fe400048070ff */
[----:B------:R-:W-:-:S03]  /*a970*/  PRMT R0, RZ, 0x7610, R0 ;  /* 0x00007610ff007816 */ /* 0x000fc60000000000 */
[----:B------:R0:W-:Y:S01]  /*a980*/  @!P4 STG.E.U8 desc[UR16][R26.64+0xc0], R3 ;  /* 0x0000c0031a00c986 */ /* 0x0001e2000c101110 */
[----:B------:R-:W-:Y:S05]  /*a990*/  @P3 BRA `(.L_x_238) ;  /* 0x0000000000043947 */ /* 0x000fea0003800000 */
[----:B------:R2:W5:Y:S02]  /*a9a0*/  LDG.E.U8 R0, desc[UR16][R30.64+0xc1] ;  /* 0x0000c1101e007981 */ /* 0x000564000c1e1100 */
.L_x_238:
[----:B------:R-:W-:Y:S05]  /*a9b0*/  BSYNC B1 ;  /* 0x0000000000017941 */ /* 0x000fea0003800000 */
.L_x_237:
[----:B------:R-:W3:Y:S01]  /*a9c0*/  LDL.LU R2, [R1+0x4] ;  /* 0x0000040001027983 */ /* 0x000ee20000300800 */
[----:B-----5:R-:W-:Y:S01]  /*a9d0*/  LOP3.LUT R0, R0, 0xff, RZ, 0xc0, !PT ;  /* 0x000000ff00007812 */ /* 0x020fe200078ec0ff */
[----:B------:R-:W-:Y:S01]  /*a9e0*/  BSSY B1, `(.L_x_239) ;  /* 0x000000b000017945 */ /* 0x000fe20003800000 */
[----:B------:R-:W-:Y:S02]  /*a9f0*/  ISETP.LT.OR P4, PT, R35, 0xc9, !P0 ;  /* 0x000000c92300780c */ /* 0x000fe40004781670 */
[----:B------:R-:W-:-:S05]  /*aa00*/  F2FP.F16.E4M3.UNPACK_B R0, R0 ;  /* 0x00000000ff00723e */ /* 0x000fca00020006ff */
[----:B------:R-:W-:-:S05]  /*aa10*/  HADD2.F32 R0, -RZ, R0.H0_H0 ;  /* 0x20000000ff007230 */ /* 0x000fca0000004100 */
[----:B------:R-:W-:-:S04]  /*aa20*/  FMUL R0, R0, UR19 ;  /* 0x0000001300007c20 */ /* 0x000fc80008400000 */
[----:B---3--:R-:W-:-:S05]  /*aa30*/  FFMA R0, R2, UR20, R0 ;  /* 0x0000001402007c23 */ /* 0x008fca0008000000 */
[----:B0-----:R-:W-:Y:S02]  /*aa40*/  F2FP.SATFINITE.E4M3.F32.PACK_AB_MERGE_C R3, RZ, R0, RZ ;  /* 0x00000000ff03723e */ /* 0x001fe400048070ff */
[----:B------:R-:W-:-:S03]  /*aa50*/  PRMT R0, RZ, 0x7610, R0 ;  /* 0x00007610ff007816 */ /* 0x000fc60000000000 */
[----:B------:R0:W-:Y:S01]  /*aa60*/  @!P3 STG.E.U8 desc[UR16][R26.64+0xc1], R3 ;  /* 0x0000c1031a00b986 */ /* 0x0001e2000c101110 */
[----:B------:R-:W-:Y:S05]  /*aa70*/  @P4 BRA `(.L_x_240) ;  /* 0x0000000000044947 */ /* 0x000fea0003800000 */
[----:B------:R3:W5:Y:S02]  /*aa80*/  LDG.E.U8 R0, desc[UR16][R28.64+0xc8] ;  /* 0x0000c8101c007981 */ /* 0x000764000c1e1100 */
.L_x_240:
[----:B------:R-:W-:Y:S05]  /*aa90*/  BSYNC B1 ;  /* 0x0000000000017941 */ /* 0x000fea0003800000 */
.L_x_239:
[----:B------:R-:W2:Y:S01]  /*aaa0*/  LDL.LU R2, [R1+0x8] ;  /* 0x0000080001027983 */ /* 0x000ea20000300800 */
        /* <DEDUP_REMOVED lines=12> */
.L_x_242:
[----:B------:R-:W-:Y:S05]  /*ab70*/  BSYNC B1 ;  /* 0x0000000000017941 */ /* 0x000fea0003800000 */
.L_x_241:
        /* <DEDUP_REMOVED lines=13> */
.L_x_244:
[----:B------:R-:W-:Y:S05]  /*ac50*/  BSYNC B1 ;  /* 0x0000000000017941 */ /* 0x000fea0003800000 */
.L_x_243:
        /* <DEDUP_REMOVED lines=13> */
.L_x_246:
[----:B------:R-:W-:Y:S05]  /*ad30*/  BSYNC B1 ;  /* 0x0000000000017941 */ /* 0x000fea0003800000 */
.L_x_245:
        /* <DEDUP_REMOVED lines=13> */
.L_x_248:
[----:B------:R-:W-:Y:S05]  /*ae10*/  BSYNC B1 ;  /* 0x0000000000017941 */ /* 0x000fea0003800000 */
.L_x_247:
        /* <DEDUP_REMOVED lines=13> */
.L_x_250:
[----:B------:R-:W-:Y:S05]  /*aef0*/  BSYNC B1 ;  /* 0x0000000000017941 */ /* 0x000fea0003800000 */
.L_x_249:
        /* <DEDUP_REMOVED lines=13> */
.L_x_252:
[----:B------:R-:W-:Y:S05]  /*afd0*/  BSYNC B1 ;  /* 0x0000000000017941 */ /* 0x000fea0003800000 */
.L_x_251:
        /* <DEDUP_REMOVED lines=13> */
.L_x_254:
[----:B------:R-:W-:Y:S05]  /*b0b0*/  BSYNC B1 ;  /* 0x0000000000017941 */ /* 0x000fea0003800000 */
.L_x_253:
        /* <DEDUP_REMOVED lines=13> */
.L_x_256:
[----:B------:R-:W-:Y:S05]  /*b190*/  BSYNC B1 ;  /* 0x0000000000017941 */ /* 0x000fea0003800000 */
.L_x_255:
        /* <DEDUP_REMOVED lines=13> */
.L_x_258:
[----:B------:R-:W-:Y:S05]  /*b270*/  BSYNC B1 ;  /* 0x0000000000017941 */ /* 0x000fea0003800000 */
.L_x_257:
        /* <DEDUP_REMOVED lines=13> */
.L_x_260:
[----:B------:R-:W-:Y:S05]  /*b350*/  BSYNC B1 ;  /* 0x0000000000017941 */ /* 0x000fea0003800000 */
.L_x_259:
        /* <DEDUP_REMOVED lines=13> */
.L_x_262:
[----:B------:R-:W-:Y:S05]  /*b430*/  BSYNC B1 ;  /* 0x0000000000017941 */ /* 0x000fea0003800000 */
.L_x_261:
        /* <DEDUP_REMOVED lines=13> */
.L_x_264:
[----:B------:R-:W-:Y:S05]  /*b510*/  BSYNC B1 ;  /* 0x0000000000017941 */ /* 0x000fea0003800000 */
.L_x_263:
        /* <DEDUP_REMOVED lines=13> */
.L_x_266:
[----:B------:R-:W-:Y:S05]  /*b5f0*/  BSYNC B1 ;  /* 0x0000000000017941 */ /* 0x000fea0003800000 */
.L_x_265:
        /* <DEDUP_REMOVED lines=13> */
.L_x_268:
[----:B------:R-:W-:Y:S05]  /*b6d0*/  BSYNC B1 ;  /* 0x0000000000017941 */ /* 0x000fea0003800000 */
.L_x_267:
        /* <DEDUP_REMOVED lines=13> */
.L_x_270:
[----:B------:R-:W-:Y:S05]  /*b7b0*/  BSYNC B1 ;  /* 0x0000000000017941 */ /* 0x000fea0003800000 */
.L_x_269:
        /* <DEDUP_REMOVED lines=13> */
.L_x_272:
[----:B------:R-:W-:Y:S05]  /*b890*/  BSYNC B1 ;  /* 0x0000000000017941 */ /* 0x000fea0003800000 */
.L_x_271:
        /* <DEDUP_REMOVED lines=13> */
.L_x_274:
[----:B------:R-:W-:Y:S05]  /*b970*/  BSYNC B1 ;  /* 0x0000000000017941 */ /* 0x000fea0003800000 */
.L_x_273:
        /* <DEDUP_REMOVED lines=13> */
.L_x_276:
[----:B------:R-:W-:Y:S05]  /*ba50*/  BSYNC B1 ;  /* 0x0000000000017941 */ /* 0x000fea0003800000 */
.L_x_275:
        /* <DEDUP_REMOVED lines=13> */
.L_x_278:
[----:B------:R-:W-:Y:S05]  /*bb30*/  BSYNC B1 ;  /* 0x0000000000017941 */ /* 0x000fea0003800000 */
.L_x_277:
        /* <DEDUP_REMOVED lines=13> */
.L_x_280:
[----:B------:R-:W-:Y:S05]  /*bc10*/  BSYNC B1 ;  /* 0x0000000000017941 */ /* 0x000fea0003800000 */
.L_x_279:
        /* <DEDUP_REMOVED lines=13> */
.L_x_282:
[----:B------:R-:W-:Y:S05]  /*bcf0*/  BSYNC B1 ;  /* 0x0000000000017941 */ /* 0x000fea0003800000 */
.L_x_281:
        /* <DEDUP_REMOVED lines=13> */
.L_x_284:
[----:B------:R-:W-:Y:S05]  /*bdd0*/  BSYNC B1 ;  /* 0x0000000000017941 */ /* 0x000fea0003800000 */
.L_x_283:
        /* <DEDUP_REMOVED lines=13> */
.L_x_286:
[----:B------:R-:W-:Y:S05]  /*beb0*/  BSYNC B1 ;  /* 0x0000000000017941 */ /* 0x000fea0003800000 */
.L_x_285:
        /* <DEDUP_REMOVED lines=13> */
.L_x_288:
[----:B------:R-:W-:Y:S05]  /*bf90*/  BSYNC B1 ;  /* 0x0000000000017941 */ /* 0x000fea0003800000 */
.L_x_287:
        /* <DEDUP_REMOVED lines=13> */
.L_x_290:
[----:B------:R-:W-:Y:S05]  /*c070*/  BSYNC B1 ;  /* 0x0000000000017941 */ /* 0x000fea0003800000 */
.L_x_289:
        /* <DEDUP_REMOVED lines=13> */
.L_x_292:
[----:B------:R-:W-:Y:S05]  /*c150*/  BSYNC B1 ;  /* 0x0000000000017941 */ /* 0x000fea0003800000 */
.L_x_291:
        /* <DEDUP_REMOVED lines=13> */
.L_x_294:
[----:B------:R-:W-:Y:S05]  /*c230*/  BSYNC B1 ;  /* 0x0000000000017941 */ /* 0x000fea0003800000 */
.L_x_293:
[----:B------:R-:W-:Y:S05]  /*c240*/  @P1 BRA `(.L_x_295) ;  /* 0x0000002000a41947 */ /* 0x000fea0003800000 */
[----:B------:R-:W2:Y:S01]  /*c250*/  LDL.LU R2, [R1+0x74] ;  /* 0x0000740001027983 */ /* 0x000ea20000300800 */
[----:B-----5:R-:W-:-:S04]  /*c260*/  LOP3.LUT R0, R0, 0xff, RZ, 0xc0, !PT ;  /* 0x000000ff00007812 */ /* 0x020fc800078ec0ff */
[----:B------:R-:W-:-:S05]  /*c270*/  F2FP.F16.E4M3.UNPACK_B R0, R0 ;  /* 0x00000000ff00723e */ /* 0x000fca00020006ff */
[----:B------:R-:W-:-:S05]  /*c280*/  HADD2.F32 R0, -RZ, R0.H0_H0 ;  /* 0x20000000ff007230 */ /* 0x000fca0000004100 */
[----:B------:R-:W-:-:S04]  /*c290*/  FMUL R0, R0, UR19 ;  /* 0x0000001300007c20 */ /* 0x000fc80008400000 */
[----:B--2---:R-:W-:-:S05]  /*c2a0*/  FFMA R0, R2, UR20, R0 ;  /* 0x0000001402007c23 */ /* 0x004fca0008000000 */
[----:B0-----:R-:W-:-:S05]  /*c2b0*/  F2FP.SATFINITE.E4M3.F32.PACK_AB_MERGE_C R3, RZ, R0, RZ ;  /* 0x00000000ff03723e */ /* 0x001fca00048070ff */
[----:B------:R0:W-:Y:S01]  /*c2c0*/  STG.E.U8 desc[UR16][R26.64+0xf9], R3 ;  /* 0x0000f9031a007986 */ /* 0x0001e2000c101110 */
[----:B------:R-:W-:Y:S05]  /*c2d0*/  BRA `(.L_x_295) ;  /* 0x0000002000807947 */ /* 0x000fea0003800000 */
.L_x_38:
[----:B------:R-:W-:Y:S01]  /*c2e0*/  ISETP.GE.AND P1, PT, R38, 0x1, PT ;  /* 0x000000012600780c */ /* 0x000fe20003f26270 */
[----:B------:R-:W-:Y:S01]  /*c2f0*/  FMUL R226, R226, UR20 ;  /* 0x00000014e2e27c20 */ /* 0x000fe20008400000 */
[----:B------:R-:W2:Y:S01]  /*c300*/  LDL.LU R227, [R1+0x10] ;  /* 0x0000100001e37983 */ /* 0x000ea20000300800 */
[----:B------:R-:W-:Y:S01]  /*c310*/  ISETP.GE.AND P0, PT, R38, 0x9, PT ;  /* 0x000000092600780c */ /* 0x000fe20003f06270 */
[----:B------:R-:W-:Y:S01]  /*c320*/  FMUL R225, R225, UR20 ;  /* 0x00000014e1e17c20 */ /* 0x000fe20008400000 */
[C---:B------:R-:W-:Y:S02]  /*c330*/  ISETP.LT.OR P4, PT, R35.reuse, 0x1, !P1 ;  /* 0x000000012300780c */ /* 0x040fe40004f81670 */
[C---:B------:R-:W-:Y:S02]  /*c340*/  ISETP.LT.OR P5, PT, R35.reuse, 0x2, !P1 ;  /* 0x000000022300780c */ /* 0x040fe40004fa1670 */
[----:B------:R-:W-:Y:S02]  /*c350*/  F2FP.SATFINITE.E4M3.F32.PACK_AB_MERGE_C R29, RZ, R226, RZ ;  /* 0x000000e2ff1d723e */ /* 0x000fe400048070ff */
[C---:B------:R-:W-:Y:S01]  /*c360*/  ISETP.LT.OR P3, PT, R35.reuse, 0x1, !P0 ;  /* 0x000000012300780c */ /* 0x040fe20004761670 */
[----:B------:R-:W-:Y:S01]  /*c370*/  FMUL R224, R224, UR20 ;  /* 0x00000014e0e07c20 */ /* 0x000fe20008400000 */
[----:B------:R-:W-:Y:S01]  /*c380*/  ISETP.LT.OR P6, PT, R35, 0xa, !P1 ;  /* 0x0000000a2300780c */ /* 0x000fe20004fc1670 */
[----:B------:R-:W-:Y:S01]  /*c390*/  FMUL R223, R223, UR20 ;  /* 0x00000014dfdf7c20 */ /* 0x000fe20008400000 */
[----:B------:R-:W-:Y:S01]  /*c3a0*/  F2FP.SATFINITE.E4M3.F32.PACK_AB_MERGE_C R225, RZ, R225, RZ ;  /* 0x000000e1ffe1723e */ /* 0x000fe200048070ff */
[----:B------:R-:W-:Y:S01]  /*c3b0*/  FMUL R221, R221, UR20 ;  /* 0x00000014dddd7c20 */ /* 0x000fe20008400000 */
[----:B------:R-:W-:Y:S01]  /*c3c0*/  FMUL R222, R222, UR20 ;  /* 0x00000014dede7c20 */ /* 0x000fe20008400000 */
[----:B------:R0:W-:Y:S01]  /*c3d0*/  @!P4 STG.E.U8 desc[UR16][R24.64], R29 ;  /* 0x0000001d1800c986 */ /* 0x0001e2000c101110 */
[----:B------:R-:W-:-:S02]  /*c3e0*/  ISETP.LT.OR P4, PT, R35, 0x2, !P0 ;  /* 0x000000022300780c */ /* 0x000fc40004781670 */
[----:B------:R-:W-:Y:S01]  /*c3f0*/  F2FP.SATFINITE.E4M3.F32.PACK_AB_MERGE_C R31, RZ, R224, RZ ;  /* 0x000000e0ff1f723e */ /* 0x000fe200048070ff */
[----:B------:R3:W-:Y:S01]  /*c400*/  @!P5 STG.E.U8 desc[UR16][R24.64+0x1], R225 ;  /* 0x000001e11800d986 */ /* 0x0007e2000c101110 */
[C---:B------:R-:W-:Y:S02]  /*c410*/  ISETP.LT.OR P5, PT, R35.reuse, 0x9, !P1 ;  /* 0x000000092300780c */ /* 0x040fe40004fa1670 */
[----:B------:R-:W-:Y:S01]  /*c420*/  F2FP.SATFINITE.E4M3.F32.PACK_AB_MERGE_C R223, RZ, R223, RZ ;  /* 0x000000dfffdf723e */ /* 0x000fe200048070ff */
[----:B------:R-:W-:Y:S01]  /*c430*/  FMUL R220, R220, UR20 ;  /* 0x00000014dcdc7c20 */ /* 0x000fe20008400000 */
[----:B------:R-:W-:Y:S01]  /*c440*/  F2FP.SATFINITE.E4M3.F32.PACK_AB_MERGE_C R221, RZ, R221, RZ ;  /* 0x000000ddffdd723e */ /* 0x000fe200048070ff */
[----:B------:R-:W-:Y:S01]  /*c450*/  @!P3 STG.E.U8 desc[UR16][R26.64], R31 ;  /* 0x0000001f1a00b986 */ /* 0x000fe2000c101110 */
[----:B------:R-:W-:-:S03]  /*c460*/  ISETP.LT.OR P3, PT, R35, 0x9, !P0 ;  /* 0x000000092300780c */ /* 0x000fc60004761670 */
[----:B------:R-:W-:Y:S01]  /*c470*/  @!P4 STG.E.U8 desc[UR16][R26.64+0x1], R223 ;  /* 0x000001df1a00c986 */ /* 0x000fe2000c101110 */
[----:B------:R-:W-:-:S03]  /*c480*/  ISETP.LT.OR P4, PT, R35, 0xa, !P0 ;  /* 0x0000000a2300780c */ /* 0x000fc60004781670 */
[----:B------:R-:W-:Y:S01]  /*c490*/  @!P6 STG.E.U8 desc[UR16][R24.64+0x9], R221 ;  /* 0x000009dd1800e986 */ /* 0x000fe2000c101110 */
[----:B------:R-:W-:Y:S01]  /*c4a0*/  ISETP.LT.OR P6, PT, R35, 0x12, !P1 ;  /* 0x000000122300780c */ /* 0x000fe20004fc1670 */
[----:B------:R-:W-:Y:S01]  /*c4b0*/  FMUL R219, R219, UR20 ;  /* 0x00000014dbdb7c20 */ /* 0x000fe20008400000 */
[----:B0-----:R-:W-:Y:S01]  /*c4c0*/  F2FP.SATFINITE.E4M3.F32.PACK_AB_MERGE_C R29, RZ, R222, RZ ;  /* 0x000000deff1d723e */ /* 0x001fe200048070ff */
[----:B------:R-:W-:Y:S01]  /*c4d0*/  FMUL R217, R217, UR20 ;  /* 0x00000014d9d97c20 */ /* 0x000fe20008400000 */
[----:B------:R-:W4:Y:S01]  /*c4e0*/  LDL.LU R226, [R1+0xc] ;  /* 0x00000c0001e27983 */ /* 0x000f220000300800 */
[----:B------:R-:W-:Y:S02]  /*c4f0*/  F2FP.SATFINITE.E4M3.F32.PACK_AB_MERGE_C R33, RZ, R220, RZ ;  /* 0x000000dcff21723e */ /* 0x000fe400048070ff */
[----:B------:R-:W-:Y:S01]  /*c500*/  F2FP.SATFINITE.E4M3.F32.PACK_AB_MERGE_C R219, RZ, R219, RZ ;  /* 0x000000dbffdb723e */ /* 0x000fe200048070ff */
[----:B------:R0:W-:Y:S01]  /*c510*/  @!P5 STG.E.U8 desc[UR16][R24.64+0x8], R29 ;  /* 0x0000081d1800d986 */ /* 0x0001e2000c101110 */
[----:B------:R-:W-:-:S02]  /*c520*/  ISETP.LT.OR P5, PT, R35, 0x11, !P1 ;  /* 0x000000112300780c */ /* 0x000fc40004fa1670 */
[----:B------:R-:W-:Y:S01]  /*c530*/  F2FP.SATFINITE.E4M3.F32.PACK_AB_MERGE_C R217, RZ, R217, RZ ;  /* 0x000000d9ffd9723e */ /* 0x000fe200048070ff */
[----:B---3--:R-:W3:Y:S01]  /*c540*/  LDL.LU R225, [R1+0x8] ;  /* 0x0000080001e17983 */ /* 0x008ee20000300800 */
[----:B------:R-:W-:-:S03]  /*c550*/  FMUL R218, R218, UR20 ;  /* 0x00000014dada7c20 */ /* 0x000fc60008400000 */
[----:B------:R-:W4:Y:S04]  /*c560*/  LDL.LU R224, [R1+0x4] ;  /* 0x0000040001e07983 */ /* 0x000f280000300800 */
[----:B------:R-:W3:Y:S01]  /*c570*/  LDL.LU R222, [R1] ;  /* 0x0000000001de7983 */ /* 0x000ee20000300800 */
[----:B0-----:R-:W-:Y:S01]  /*c580*/  F2FP.SATFINITE.E4M3.F32.PACK_AB_MERGE_C R29, RZ, R218, RZ ;  /* 0x000000daff1d723e */ /* 0x001fe200048070ff */
[----:B------:R-:W-:Y:S01]  /*c590*/  FMUL R216, R216, UR20 ;  /* 0x00000014d8d87c20 */ /* 0x000fe20008400000 */
[----:B------:R-:W-:Y:S01]  /*c5a0*/  FMUL R215, R215, UR20 ;  /* 0x00000014d7d77c20 */ /* 0x000fe20008400000 */
[----:B------:R0:W-:Y:S01]  /*c5b0*/  @!P3 STG.E.U8 desc[UR16][R26.64+0x8], R33 ;  /* 0x000008211a00b986 */ /* 0x0001e2000c101110 */
[----:B------:R-:W-:Y:S01]  /*c5c0*/  ISETP.LT.OR P3, PT, R35, 0x11, !P0 ;  /* 0x000000112300780c */ /* 0x000fe20004761670 */
[----:B------:R-:W-:Y:S01]  /*c5d0*/  FMUL R213, R213, UR20 ;  /* 0x00000014d5d57c20 */ /* 0x000fe20008400000 */
[----:B------:R-:W-:Y:S01]  /*c5e0*/  F2FP.SATFINITE.E4M3.F32.PACK_AB_MERGE_C R31, RZ, R216, RZ ;  /* 0x000000d8ff1f723e */ /* 0x000fe200048070ff */
[----:B------:R-:W-:Y:S01]  /*c5f0*/  @!P4 STG.E.U8 desc[UR16][R26.64+0x9], R219 ;  /* 0x000009db1a00c986 */ /* 0x000fe2000c101110 */
[C---:B------:R-:W-:Y:S01]  /*c600*/  ISETP.LT.OR P4, PT, R35.reuse, 0x12, !P0 ;  /* 0x000000122300780c */ /* 0x040fe20004781670 */
[----:B------:R-:W-:Y:S01]  /*c610*/  FMUL R214, R214, UR20 ;  /* 0x00000014d6d67c20 */ /* 0x000fe20008400000 */
[----:B------:R-:W-:Y:S01]  /*c620*/  F2FP.SATFINITE.E4M3.F32.PACK_AB_MERGE_C R215, RZ, R215, RZ ;  /* 0x000000d7ffd7723e */ /* 0x000fe200048070ff */
[----:B------:R-:W-:Y:S01]  /*c630*/  @!P6 STG.E.U8 desc[UR16][R24.64+0x11], R217 ;  /* 0x000011d91800e986 */ /* 0x000fe2000c101110 */
[C---:B------:R-:W-:Y:S01]  /*c640*/  ISETP.LT.OR P6, PT, R35.reuse, 0x1a, !P1 ;  /* 0x0000001a2300780c */ /* 0x040fe20004fc1670 */
[----:B------:R-:W-:Y:S01]  /*c650*/  FMUL R212, R212, UR20 ;  /* 0x00000014d4d47c20 */ /* 0x000fe20008400000 */
[----:B------:R-:W-:Y:S01]  /*c660*/  F2FP.SATFINITE.E4M3.F32.PACK_AB_MERGE_C R213, RZ, R213, RZ ;  /* 0x000000d5ffd5723e */ /* 0x000fe200048070ff */
[----:B------:R1:W-:Y:S01]  /*c670*/  @!P5 STG.E.U8 desc[UR16][R24.64+0x10], R29 ;  /* 0x0000101d1800d986 */ /* 0x0003e2000c101110 */
[----:B------:R-:W-:Y:S01]  /*c680*/  ISETP.LT.OR P5, PT, R35, 0x19, !P1 ;  /* 0x000000192300780c */ /* 0x000fe20004fa1670 */
[----:B------:R-:W-:Y:S01]  /*c690*/  FMUL R211, R211, UR20 ;  /* 0x00000014d3d37c20 */ /* 0x000fe20008400000 */
[----:B------:R-:W-:Y:S01]  /*c6a0*/  FMUL R209, R209, UR20 ;  /* 0x00000014d1d17c20 */ /* 0x000fe20008400000 */
[----:B------:R1:W-:Y:S01]  /*c6b0*/  @!P3 STG.E.U8 desc[UR16][R26.64+0x10], R31 ;  /* 0x0000101f1a00b986 */ /* 0x0003e2000c101110 */
[C---:B------:R-:W-:Y:S01]  /*c6c0*/  ISETP.LT.OR P3, PT, R35.reuse, 0x19, !P0 ;  /* 0x000000192300780c */ /* 0x040fe20004761670 */
[----:B------:R-:W-:Y:S01]  /*c6d0*/  FMUL R210, R210, UR20 ;  /* 0x00000014d2d27c20 */ /* 0x000fe20008400000 */
[----:B0-----:R-:W-:Y:S01]  /*c6e0*/  F2FP.SATFINITE.E4M3.F32.PACK_AB_MERGE_C R33, RZ, R212, RZ ;  /* 0x000000d4ff21723e */ /* 0x001fe200048070ff */
[----:B------:R-:W-:Y:S01]  /*c6f0*/  @!P4 STG.E.U8 desc[UR16][R26.64+0x11], R215 ;  /* 0x000011d71a00c986 */ /* 0x000fe2000c101110 */
[C---:B------:R-:W-:Y:S01]  /*c700*/  ISETP.LT.OR P4, PT, R35.reuse, 0x1a, !P0 ;  /* 0x0000001a2300780c */ /* 0x040fe20004781670 */
[----:B------:R-:W-:Y:S01]  /*c710*/  FMUL R208, R208, UR20 ;  /* 0x00000014d0d07c20 */ /* 0x000fe20008400000 */
[----:B------:R-:W-:Y:S01]  /*c720*/  F2FP.SATFINITE.E4M3.F32.PACK_AB_MERGE_C R211, RZ, R211, RZ ;  /* 0x000000d3ffd3723e */ /* 0x000fe200048070ff */
[----:B------:R-:W-:Y:S01]  /*c730*/  @!P6 STG.E.U8 desc[UR16][R24.64+0x19], R213 ;  /* 0x000019d51800e986 */ /* 0x000fe2000c101110 */
[----:B------:R-:W-:Y:S01]  /*c740*/  ISETP.LT.OR P6, PT, R35, 0x22, !P1 ;  /* 0x000000222300780c */ /* 0x000fe20004fc1670 */
[----:B------:R-:W-:Y:S01]  /*c750*/  FMUL R207, R207, UR20 ;  /* 0x00000014cfcf7c20 */ /* 0x000fe20008400000 */
[----:B-1----:R-:W-:Y:S01]  /*c760*/  F2FP.SATFINITE.E4M3.F32.PACK_AB_MERGE_C R29, RZ, R214, RZ ;  /* 0x000000d6ff1d723e */ /* 0x002fe200048070ff */
[----:B------:R-:W-:Y:S01]  /*c770*/  FMUL R205, R205, UR20 ;  /* 0x00000014cdcd7c20 */ /* 0x000fe20008400000 */
[----:B------:R-:W-:Y:S01]  /*c780*/  F2FP.SATFINITE.E4M3.F32.PACK_AB_MERGE_C R209, RZ, R209, RZ ;  /* 0x000000d1ffd1723e */ /* 0x000fe200048070ff */
[----:B------:R-:W-:Y:S01]  /*c790*/  FMUL R206, R206, UR20 ;  /* 0x00000014cece7c20 */ /* 0x000fe20008400000 */
[----:B------:R-:W-:Y:S01]  /*c7a0*/  F2FP.SATFINITE.E4M3.F32.PACK_AB_MERGE_C R31, RZ, R208, RZ ;  /* 0x000000d0ff1f723e */ /* 0x000fe200048070ff */
[----:B------:R0:W-:Y:S01]  /*c7b0*/  @!P5 STG.E.U8 desc[UR16][R24.64+0x18], R29 ;  /* 0x0000181d1800d986 */ /* 0x0001e2000c101110 */
[C---:B------:R-:W-:Y:S01]  /*c7c0*/  ISETP.LT.OR P5, PT, R35.reuse, 0x21, !P1 ;  /* 0x000000212300780c */ /* 0x040fe20004fa1670 */
[----:B------:R-:W-:Y:S01]  /*c7d0*/  FMUL R204, R204, UR20 ;  /* 0x00000014cccc7c20 */ /* 0x000fe20008400000 */
[----:B------:R-:W-:Y:S01]  /*c7e0*/  F2FP.SATFINITE.E4M3.F32.PACK_AB_MERGE_C R207, RZ, R207, RZ ;  /* 0x000000cfffcf723e */ /* 0x000fe200048070ff */
[----:B------:R1:W-:Y:S01]  /*c7f0*/  @!P3 STG.E.U8 desc[UR16][R26.64+0x18], R33 ;  /* 0x000018211a00b986 */ /* 0x0003e2000c101110 */
[----:B------:R-:W-:Y:S01]  /*c800*/  ISETP.LT.OR P3, PT, R35, 0x21, !P0 ;  /* 0x000000212300780c */ /* 0x000fe20004761670 */
[----:B------:R-:W-:Y:S01]  /*c810*/  FMUL R203, R203, UR20 ;  /* 0x00000014cbcb7c20 */ /* 0x000fe20008400000 */
[----:B------:R-:W-:Y:S01]  /*c820*/  F2FP.SATFINITE.E4M3.F32.PACK_AB_MERGE_C R205, RZ, R205, RZ ;  /* 0x000000cdffcd723e */ /* 0x000fe200048070ff */
[----:B------:R-:W-:Y:S01]  /*c830*/  @!P4 STG.E.U8 desc[UR16][R26.64+0x19], R211 ;  /* 0x000019d31a00c986 */ /* 0x000fe2000c101110 */
[----:B------:R-:W-:Y:S01]  /*c840*/  ISETP.LT.OR P4, PT, R35, 0x22, !P0 ;  /* 0x000000222300780c */ /* 0x000fe20004781670 */
[----:B------:R-:W-:Y:S01]  /*c850*/  FMUL R201, R201, UR20 ;  /* 0x00000014c9c97c20 */ /* 0x000fe20008400000 */
[----:B------:R-:W-:Y:S01]  /*c860*/  F2FP.SATFINITE.E4M3.F32.PACK_AB_MERGE_C R203, RZ, R203, RZ ;  /* 0x000000cbffcb723e */ /* 0x000fe200048070ff */
[----:B------:R-:W-:Y:S01]  /*c870*/  @!P6 STG.E.U8 desc[UR16][R24.64+0x21], R209 ;  /* 0x000021d11800e986 */ /* 0x000fe2000c101110 */
[----:B------:R-:W-:Y:S01]  /*c880*/  ISETP.LT.OR P6, PT, R35, 0x2a, !P1 ;  /* 0x0000002a2300780c */ /* 0x000fe20004fc1670 */
[----:B------:R-:W-:Y:S01]  /*c890*/  FMUL R202, R202, UR20 ;  /* 0x00000014caca7c20 */ /* 0x000fe20008400000 */
[----:B0-----:R-:W-:Y:S01]  /*c8a0*/  F2FP.SATFINITE.E4M3.F32.PACK_AB_MERGE_C R29, RZ, R210, RZ ;  /* 0x000000d2ff1d723e */ /* 0x001fe200048070ff */
[----:B------:R-:W-:Y:S01]  /*c8b0*/  FMUL R200, R200, UR20 ;  /* 0x00000014c8c87c20 */ /* 0x000fe20008400000 */
[----:B-1----:R-:W-:Y:S01]  /*c8c0*/  F2FP.SATFINITE.E4M3.F32.PACK_AB_MERGE_C R33, RZ, R204, RZ ;  /* 0x000000ccff21723e */ /* 0x002fe200048070ff */
[----:B------:R-:W-:Y:S01]  /*c8d0*/  FMUL R199, R199, UR20 ;  /* 0x00000014c7c77c20 */ /* 0x000fe20008400000 */
[----:B------:R-:W-:Y:S01]  /*c8e0*/  F2FP.SATFINITE.E4M3.F32.PACK_AB_MERGE_C R201, RZ, R201, RZ ;  /* 0x000000c9ffc9723e */ /* 0x000fe200048070ff */
[----:B------:R0:W-:Y:S01]  /*c8f0*/  @!P5 STG.E.U8 desc[UR16][R24.64+0x20], R29 ;  /* 0x0000201d1800d986 */ /* 0x0001e2000c101110 */
[----:B------:R-:W-:Y:S01]  /*c900*/  ISETP.LT.OR P5, PT, R35, 0x29, !P1 ;  /* 0x000000292300780c */ /* 0x000fe20004fa1670 */
[----:B------:R-:W-:Y:S01]  /*c910*/  FMUL R197, R197, UR20 ;  /* 0x00000014c5c57c20 */ /* 0x000fe20008400000 */
[----:B------:R-:W-:Y:S01]  /*c920*/  F2FP.SATFINITE.E4M3.F32.PACK_AB_MERGE_C R199, RZ, R199, RZ ;  /* 0x000000c7ffc7723e */ /* 0x000fe200048070ff */
[----:B------:R1:W-:Y:S01]  /*c930*/  @!P3 STG.E.U8 desc[UR16][R26.64+0x20], R31 ;  /* 0x0000201f1a00b986 */ /* 0x0003e2000c101110 */
[C---:B------:R-:W-:Y:S01]  /*c940*/  ISETP.LT.OR P3, PT, R35.reuse, 0x29, !P0 ;  /* 0x000000292300780c */ /* 0x040fe20004761670 */
[----:B------:R-:W-:Y:S01]  /*c950*/  FMUL R198, R198, UR20 ;  /* 0x00000014c6c67c20 */ /* 0x000fe20008400000 */
[----:B------:R-:W-:Y:S01]  /*c960*/  F2FP.SATFINITE.E4M3.F32.PACK_AB_MERGE_C R197, RZ, R197, RZ ;  /* 0x000000c5ffc5723e */ /* 0x000fe200048070ff */
[----:B------:R-:W-:Y:S01]  /*c970*/  @!P4 STG.E.U8 desc[UR16][R26.64+0x21], R207 ;  /* 0x000021cf1a00c986 */ /* 0x000fe2000c101110 */
[----:B------:R-:W-:Y:S01]  /*c980*/  ISETP.LT.OR P4, PT, R35, 0x2a, !P0 ;  /* 0x0000002a2300780c */ /* 0x000fe20004781670 */
[----:B------:R-:W-:Y:S01]  /*c990*/  FMUL R196, R196, UR20 ;  /* 0x00000014c4c47c20 */ /* 0x000fe20008400000 */
[----:B------:R-:W-:Y:S01]  /*c9a0*/  FMUL R195, R195, UR20 ;  /* 0x00000014c3c37c20 */ /* 0x000fe20008400000 */
        /* <DEDUP_REMOVED lines=27> */
[----:B------:R-:W-:Y:S01]  /*cb60*/  FMUL R186, R186, UR20 ;  /* 0x00000014baba7c20 */ /* 0x000fe20008400000 */
        /* <DEDUP_REMOVED lines=156> */
[----:B-----5:R-:W-:Y:S01]  /*d530*/  FMUL R0, R0, UR20 ;  /* 0x0000001400007c20 */ /* 0x020fe20008400000 */
[----:B-1----:R-:W-:Y:S01]  /*d540*/  F2FP.SATFINITE.E4M3.F32.PACK_AB_MERGE_C R33, RZ, R164, RZ ;  /* 0x000000a4ff21723e */ /* 0x002fe200048070ff */
        /* <DEDUP_REMOVED lines=9> */
[----:B------:R-:W-:Y:S01]  /*d5e0*/  FMUL R4, R4, UR20 ;  /* 0x0000001404047c20 */ /* 0x000fe20008400000 */
[----:B------:R-:W-:Y:S01]  /*d5f0*/  @!P4 STG.E.U8 desc[UR16][R26.64+0x71], R167 ;  /* 0x000071a71a00c986 */ /* 0x000fe2000c101110 */
[----:B------:R-:W-:-:S03]  /*d600*/  ISETP.LT.OR P4, PT, R35, 0x7a, !P0 ;  /* 0x0000007a2300780c */ /* 0x000fc60004781670 */
[----:B------:R-:W-:Y:S01]  /*d610*/  @!P6 STG.E.U8 desc[UR16][R24.64+0x79], R165 ;  /* 0x000079a51800e986 */ /* 0x000fe2000c101110 */
[----:B------:R-:W-:Y:S02]  /*d620*/  ISETP.LT.OR P6, PT, R35, 0x82, !P1 ;  /* 0x000000822300780c */ /* 0x000fe40004fc1670 */
[----:B0-----:R-:W-:Y:S01]  /*d630*/  F2FP.SATFINITE.E4M3.F32.PACK_AB_MERGE_C R29, RZ, R166, RZ ;  /* 0x000000a6ff1d723e */ /* 0x001fe200048070ff */
[----:B------:R-:W4:Y:S01]  /*d640*/  LDL.LU R220, [R1+0x14] ;  /* 0x0000140001dc7983 */ /* 0x000f220000300800 */
[----:B-1----:R-:W-:-:S03]  /*d650*/  F2FP.SATFINITE.E4M3.F32.PACK_AB_MERGE_C R31, RZ, R160, RZ ;  /* 0x000000a0ff1f723e */ /* 0x002fc600048070ff */
[----:B------:R0:W-:Y:S01]  /*d660*/  @!P5 STG.E.U8 desc[UR16][R24.64+0x78], R29 ;  /* 0x0000781d1800d986 */ /* 0x0001e2000c101110 */
[----:B------:R-:W-:-:S03]  /*d670*/  ISETP.LT.OR P5, PT, R35, 0x81, !P1 ;  /* 0x000000812300780c */ /* 0x000fc60004fa1670 */
[----:B------:R1:W-:Y:S01]  /*d680*/  @!P3 STG.E.U8 desc[UR16][R26.64+0x78], R33 ;  /* 0x000078211a00b986 */ /* 0x0003e2000c101110 */
[----:B------:R-:W-:-:S03]  /*d690*/  ISETP.LT.OR P3, PT, R35, 0x81, !P0 ;  /* 0x000000812300780c */ /* 0x000fc60004761670 */
        /* <DEDUP_REMOVED lines=26> */
[----:B0-----:R-:W-:Y:S02]  /*d840*/  F2FP.SATFINITE.E4M3.F32.PACK_AB_MERGE_C R29, RZ, R154, RZ ;  /* 0x0000009aff1d723e */ /* 0x001fe400048070ff */
[----:B-1----:R-:W-:-:S03]  /*d850*/  F2FP.SATFINITE.E4M3.F32.PACK_AB_MERGE_C R33, RZ, R20, RZ ;  /* 0x00000014ff21723e */ /* 0x002fc600048070ff */
[----:B------:R0:W-:Y:S01]  /*d860*/  @!P5 STG.E.U8 desc[UR16][R24.64+0x90], R29 ;  /* 0x0000901d1800d986 */ /* 0x0001e2000c101110 */
[----:B------:R-:W-:-:S03]  /*d870*/  ISETP.LT.OR P5, PT, R35, 0x99, !P1 ;  /* 0x000000992300780c */ /* 0x000fc60004fa1670 */
[----:B------:R-:W-:Y:S01]  /*d880*/  @!P3 STG.E.U8 desc[UR16][R26.64+0x90], R31 ;  /* 0x0000901f1a00b986 */ /* 0x000fe2000c101110 */
[----:B------:R-:W-:-:S03]  /*d890*/  ISETP.LT.OR P3, PT, R35, 0x99, !P0 ;  /* 0x000000992300780c */ /* 0x000fc60004761670 */
[----:B------:R1:W-:Y:S01]  /*d8a0*/  @!P4 STG.E.U8 desc[UR16][R26.64+0x91], R23 ;  /* 0x000091171a00c986 */ /* 0x0003e2000c101110 */
[----:B------:R-:W-:-:S03]  /*d8b0*/  ISETP.LT.OR P4, PT, R35, 0x9a, !P0 ;  /* 0x0000009a2300780c */ /* 0x000fc60004781670 */
[----:B------:R2:W-:Y:S01]  /*d8c0*/  @!P6 STG.E.U8 desc[UR16][R24.64+0x99], R21 ;  /* 0x000099151800e986 */ /* 0x0005e2000c101110 */
[----:B------:R-:W-:Y:S02]  /*d8d0*/  ISETP.LT.OR P6, PT, R35, 0xa2, !P1 ;  /* 0x000000a22300780c */ /* 0x000fe40004fc1670 */
[----:B0-----:R-:W-:-:S05]  /*d8e0*/  F2FP.SATFINITE.E4M3.F32.PACK_AB_MERGE_C R29, RZ, R22, RZ ;  /* 0x00000016ff1d723e */ /* 0x001fca00048070ff */
[----:B------:R-:W-:Y:S01]  /*d8f0*/  @!P5 STG.E.U8 desc[UR16][R24.64+0x98], R29 ;  /* 0x0000981d1800d986 */ /* 0x000fe2000c101110 */
[C---:B------:R-:W-:Y:S02]  /*d900*/  ISETP.LT.OR P5, PT, R35.reuse, 0xa1, !P1 ;  /* 0x000000a12300780c */ /* 0x040fe40004fa1670 */
[----:B-1----:R-:W-:Y:S01]  /*d910*/  F2FP.SATFINITE.E4M3.F32.PACK_AB_MERGE_C R23, RZ, R18, RZ ;  /* 0x00000012ff17723e */ /* 0x002fe200048070ff */
[----:B------:R-:W-:Y:S01]  /*d920*/  @!P3 STG.E.U8 desc[UR16][R26.64+0x98], R33 ;  /* 0x000098211a00b986 */ /* 0x000fe2000c101110 */
[C---:B------:R-:W-:Y:S02]  /*d930*/  ISETP.LT.OR P3, PT, R35.reuse, 0xa1, !P0 ;  /* 0x000000a12300780c */ /* 0x040fe40004761670 */
[----:B--2---:R-:W-:Y:S01]  /*d940*/  F2FP.SATFINITE.E4M3.F32.PACK_AB_MERGE_C R21, RZ, R16, RZ ;  /* 0x00000010ff15723e */ /* 0x004fe200048070ff */
[----:B------:R0:W-:Y:S01]  /*d950*/  @!P4 STG.E.U8 desc[UR16][R26.64+0x99], R19 ;  /* 0x000099131a00c986 */ /* 0x0001e2000c101110 */
[----:B------:R-:W-:-:S03]  /*d960*/  ISETP.LT.OR P4, PT, R35, 0xa2, !P0 ;  /* 0x000000a22300780c */ /* 0x000fc60004781670 */
[----:B------:R1:W-:Y:S01]  /*d970*/  @!P6 STG.E.U8 desc[UR16][R24.64+0xa1], R17 ;  /* 0x0000a1111800e986 */ /* 0x0003e2000c101110 */
[----:B------:R-:W-:-:S03]  /*d980*/  ISETP.LT.OR P6, PT, R35, 0xaa, !P1 ;  /* 0x000000aa2300780c */ /* 0x000fc60004fc1670 */
[----:B------:R-:W-:Y:S01]  /*d990*/  @!P5 STG.E.U8 desc[UR16][R24.64+0xa0], R23 ;  /* 0x0000a0171800d986 */ /* 0x000fe2000c101110 */
[----:B------:R-:W-:-:S03]  /*d9a0*/  ISETP.LT.OR P5, PT, R35, 0xa9, !P1 ;  /* 0x000000a92300780c */ /* 0x000fc60004fa1670 */
[----:B------:R-:W-:Y:S01]  /*d9b0*/  @!P3 STG.E.U8 desc[UR16][R26.64+0xa0], R21 ;  /* 0x0000a0151a00b986 */ /* 0x000fe2000c101110 */
[C---:B------:R-:W-:Y:S02]  /*d9c0*/  ISETP.LT.OR P3, PT, R35.reuse, 0xa9, !P0 ;  /* 0x000000a92300780c */ /* 0x040fe40004761670 */
[----:B0-----:R-:W-:Y:S01]  /*d9d0*/  F2FP.SATFINITE.E4M3.F32.PACK_AB_MERGE_C R19, RZ, R14, RZ ;  /* 0x0000000eff13723e */ /* 0x001fe200048070ff */
[----:B------:R0:W-:Y:S01]  /*d9e0*/  @!P4 STG.E.U8 desc[UR16][R26.64+0xa1], R15 ;  /* 0x0000a10f1a00c986 */ /* 0x0001e2000c101110 */
[C---:B------:R-:W-:Y:S02]  /*d9f0*/  ISETP.LT.OR P4, PT, R35.reuse, 0xaa, !P0 ;  /* 0x000000aa2300780c */ /* 0x040fe40004781670 */
[----:B-1----:R-:W-:Y:S01]  /*da00*/  F2FP.SATFINITE.E4M3.F32.PACK_AB_MERGE_C R17, RZ, R12, RZ ;  /* 0x0000000cff11723e */ /* 0x002fe200048070ff */
        /* <DEDUP_REMOVED lines=15> */
[----:B0-----:R-:W-:Y:S02]  /*db00*/  F2FP.SATFINITE.E4M3.F32.PACK_AB_MERGE_C R11, RZ, R6, RZ ;  /* 0x00000006ff0b723e */ /* 0x001fe400048070ff */
[C---:B------:R-:W-:Y:S01]  /*db10*/  ISETP.LT.OR P3, PT, R35.reuse, 0xb9, !P0 ;  /* 0x000000b92300780c */ /* 0x040fe20004761670 */
[----:B------:R0:W-:Y:S01]  /*db20*/  @!P4 STG.E.U8 desc[UR16][R26.64+0xb1], R7 ;  /* 0x0000b1071a00c986 */ /* 0x0001e2000c101110 */
[----:B-1----:R-:W-:Y:S02]  /*db30*/  F2FP.SATFINITE.E4M3.F32.PACK_AB_MERGE_C R9, RZ, R4, RZ ;  /* 0x00000004ff09723e */ /* 0x002fe400048070ff */
[----:B------:R-:W-:Y:S01]  /*db40*/  ISETP.LT.OR P4, PT, R35, 0xba, !P0 ;  /* 0x000000ba2300780c */ /* 0x000fe20004781670 */
[----:B------:R1:W-:Y:S04]  /*db50*/  @!P6 STG.E.U8 desc[UR16][R24.64+0xb9], R5 ;  /* 0x0000b9051800e986 */ /* 0x0003e8000c101110 */
[----:B------:R2:W-:Y:S01]  /*db60*/  @!P5 STG.E.U8 desc[UR16][R24.64+0xb8], R11 ;  /* 0x0000b80b1800d986 */ /* 0x0005e2000c101110 */
[----:B------:R-:W-:Y:S01]  /*db70*/  FMUL R4, R227, UR20 ;  /* 0x00000014e3047c20 */ /* 0x000fe20008400000 */
[----:B------:R-:W-:-:S02]  /*db80*/  ISETP.LT.OR P5, PT, R35, 0xc1, !P1 ;  /* 0x000000c12300780c */ /* 0x000fc40004fa1670 */
[----:B0-----:R-:W-:Y:S02]  /*db90*/  F2FP.SATFINITE.E4M3.F32.PACK_AB_MERGE_C R7, RZ, R3, RZ ;  /* 0x00000003ff07723e */ /* 0x001fe400048070ff */
[----:B-1----:R-:W-:Y:S01]  /*dba0*/  F2FP.SATFINITE.E4M3.F32.PACK_AB_MERGE_C R5, RZ, R0, RZ ;  /* 0x00000000ff05723e */ /* 0x002fe200048070ff */
[----:B---3--:R-:W-:Y:S01]  /*dbb0*/  FMUL R0, R222, UR20 ;  /* 0x00000014de007c20 */ /* 0x008fe20008400000 */
[----:B------:R-:W-:Y:S01]  /*dbc0*/  ISETP.LT.OR P6, PT, R35, 0xc2, !P1 ;  /* 0x000000c22300780c */ /* 0x000fe20004fc1670 */
[----:B------:R-:W3:Y:S01]  /*dbd0*/  LDL.LU R222, [R1+0x20] ;  /* 0x0000200001de7983 */ /* 0x000ee20000300800 */
[----:B--2---:R-:W-:Y:S02]  /*dbe0*/  F2FP.SATFINITE.E4M3.F32.PACK_AB_MERGE_C R11, RZ, R2, RZ ;  /* 0x00000002ff0b723e */ /* 0x004fe400048070ff */
[----:B------:R-:W-:Y:S01]  /*dbf0*/  F2FP.SATFINITE.E4M3.F32.PACK_AB_MERGE_C R13, RZ, R0, RZ ;  /* 0x00000000ff0d723e */ /* 0x000fe200048070ff */
[----:B----4-:R-:W-:Y:S01]  /*dc00*/  FMUL R0, R224, UR20 ;  /* 0x00000014e0007c20 */ /* 0x010fe20008400000 */
[----:B------:R-:W-:Y:S01]  /*dc10*/  FMUL R2, R225, UR20 ;  /* 0x00000014e1027c20 */ /* 0x000fe20008400000 */
[----:B------:R-:W2:Y:S04]  /*dc20*/  LDL.LU R224, [R1+0x24] ;  /* 0x0000240001e07983 */ /* 0x000ea80000300800 */
[----:B------:R-:W4:Y:S01]  /*dc30*/  LDL.LU R225, [R1+0x28] ;  /* 0x0000280001e17983 */ /* 0x000f220000300800 */
[----:B------:R-:W-:-:S03]  /*dc40*/  FMUL R3, R226, UR20 ;  /* 0x00000014e2037c20 */ /* 0x000fc60008400000 */
[----:B------:R-:W4:Y:S04]  /*dc50*/  LDL.LU R226, [R1+0x2c] ;  /* 0x00002c0001e27983 */ /* 0x000f280000300800 */
[----:B------:R-:W4:Y:S04]  /*dc60*/  LDL.LU R227, [R1+0x30] ;  /* 0x0000300001e37983 */ /* 0x000f280000300800 */
[----:B------:R-:W-:Y:S01]  /*dc70*/  @!P3 STG.E.U8 desc[UR16][R26.64+0xb8], R9 ;  /* 0x0000b8091a00b986 */ /* 0x000fe2000c101110 */
[----:B------:R-:W-:-:S03]  /*dc80*/  ISETP.LT.OR P3, PT, R35, 0xc1, !P0 ;  /* 0x000000c12300780c */ /* 0x000fc60004761670 */
[----:B------:R0:W-:Y:S01]  /*dc90*/  @!P4 STG.E.U8 desc[UR16][R26.64+0xb9], R7 ;  /* 0x0000b9071a00c986 */ /* 0x0001e2000c101110 */
[----:B------:R-:W-:-:S03]  /*dca0*/  ISETP.LT.OR P4, PT, R35, 0xc2, !P0 ;  /* 0x000000c22300780c */ /* 0x000fc60004781670 */
[----:B------:R-:W-:Y:S01]  /*dcb0*/  @!P5 STG.E.U8 desc[UR16][R24.64+0xc0], R11 ;  /* 0x0000c00b1800d986 */ /* 0x000fe2000c101110 */
[----:B------:R-:W-:-:S03]  /*dcc0*/  ISETP.LT.OR P5, PT, R35, 0xc9, !P1 ;  /* 0x000000c92300780c */ /* 0x000fc60004fa1670 */
[----:B------:R1:W-:Y:S01]  /*dcd0*/  @!P6 STG.E.U8 desc[UR16][R24.64+0xc1], R5 ;  /* 0x0000c1051800e986 */ /* 0x0003e2000c101110 */
[----:B0-----:R-:W-:-:S03]  /*dce0*/  F2FP.SATFINITE.E4M3.F32.PACK_AB_MERGE_C R7, RZ, R0, RZ ;  /* 0x00000000ff07723e */ /* 0x001fc600048070ff */
[----:B------:R-:W-:Y:S01]  /*dcf0*/  @!P3 STG.E.U8 desc[UR16][R26.64+0xc0], R13 ;  /* 0x0000c00d1a00b986 */ /* 0x000fe2000c101110 */
[C---:B------:R-:W-:Y:S02]  /*dd00*/  ISETP.LT.OR P6, PT, R35.reuse, 0xca, !P1 ;  /* 0x000000ca2300780c */ /* 0x040fe40004fc1670 */
[----:B-1----:R-:W-:Y:S01]  /*dd10*/  F2FP.SATFINITE.E4M3.F32.PACK_AB_MERGE_C R5, RZ, R2, RZ ;  /* 0x00000002ff05723e */ /* 0x002fe200048070ff */
[----:B------:R0:W-:Y:S01]  /*dd20*/  @!P4 STG.E.U8 desc[UR16][R26.64+0xc1], R7 ;  /* 0x0000c1071a00c986 */ /* 0x0001e2000c101110 */
[C---:B------:R-:W-:Y:S02]  /*dd30*/  ISETP.LT.OR P3, PT, R35.reuse, 0xc9, !P0 ;  /* 0x000000c92300780c */ /* 0x040fe40004761670 */
[C---:B------:R-:W-:Y:S01]  /*dd40*/  ISETP.LT.OR P4, PT, R35.reuse, 0xca, !P0 ;  /* 0x000000ca2300780c */ /* 0x040fe20004781670 */
[----:B------:R1:W-:Y:S01]  /*dd50*/  @!P5 STG.E.U8 desc[UR16][R24.64+0xc8], R5 ;  /* 0x0000c8051800d986 */ /* 0x0003e2000c101110 */
[----:B------:R-:W-:Y:S02]  /*dd60*/  ISETP.LT.OR P5, PT, R35, 0xd1, !P1 ;  /* 0x000000d12300780c */ /* 0x000fe40004fa1670 */
[----:B------:R-:W-:-:S02]  /*dd70*/  F2FP.SATFINITE.E4M3.F32.PACK_AB_MERGE_C R9, RZ, R3, RZ ;  /* 0x00000003ff09723e */ /* 0x000fc400048070ff */
[----:B------:R-:W-:-:S03]  /*dd80*/  F2FP.SATFINITE.E4M3.F32.PACK_AB_MERGE_C R11, RZ, R4, RZ ;  /* 0x00000004ff0b723e */ /* 0x000fc600048070ff */
[----:B------:R1:W-:Y:S04]  /*dd90*/  @!P6 STG.E.U8 desc[UR16][R24.64+0xc9], R9 ;  /* 0x0000c9091800e986 */ /* 0x0003e8000c101110 */
[----:B------:R-:W-:Y:S01]  /*dda0*/  @!P3 STG.E.U8 desc[UR16][R26.64+0xc8], R11 ;  /* 0x0000c80b1a00b986 */ /* 0x000fe2000c101110 */
[----:B------:R-:W-:-:S03]  /*ddb0*/  FMUL R0, R220, UR20 ;  /* 0x00000014dc007c20 */ /* 0x000fc60008400000 */
[----:B------:R-:W4:Y:S02]  /*ddc0*/  LDL.LU R220, [R1+0x34] ;  /* 0x0000340001dc7983 */ /* 0x000f240000300800 */
[----:B0-----:R-:W-:Y:S01]  /*ddd0*/  F2FP.SATFINITE.E4M3.F32.PACK_AB_MERGE_C R7, RZ, R0, RZ ;  /* 0x00000000ff07723e */ /* 0x001fe200048070ff */
[----:B------:R-:W-:Y:S02]  /*dde0*/  FMUL R2, R221, UR20 ;  /* 0x00000014dd027c20 */ /* 0x000fe40008400000 */
[----:B------:R-:W4:Y:S03]  /*ddf0*/  LDL.LU R221, [R1+0x38] ;  /* 0x0000380001dd7983 */ /* 0x000f260000300800 */
[----:B-1----:R-:W-:Y:S01]  /*de00*/  F2FP.SATFINITE.E4M3.F32.PACK_AB_MERGE_C R5, RZ, R2, RZ ;  /* 0x00000002ff05723e */ /* 0x002fe200048070ff */
[----:B------:R-:W-:Y:S04]  /*de10*/  @!P4 STG.E.U8 desc[UR16][R26.64+0xc9], R7 ;  /* 0x0000c9071a00c986 */ /* 0x000fe8000c101110 */
[----:B------:R0:W-:Y:S01]  /*de20*/  @!P5 STG.E.U8 desc[UR16][R24.64+0xd0], R5 ;  /* 0x0000d0051800d986 */ /* 0x0001e2000c101110 */
[----:B------:R-:W-:-:S03]  /*de30*/  FMUL R3, R223, UR20 ;  /* 0x00000014df037c20 */ /* 0x000fc60008400000 */
[----:B------:R-:W4:Y:S02]  /*de40*/  LDL.LU R223, [R1+0x3c] ;  /* 0x00003c0001df7983 */ /* 0x000f240000300800 */
[----:B------:R-:W-:Y:S01]  /*de50*/  F2FP.SATFINITE.E4M3.F32.PACK_AB_MERGE_C R9, RZ, R3, RZ ;  /* 0x00000003ff09723e */ /* 0x000fe200048070ff */
[----:B---3--:R-:W-:Y:S02]  /*de60*/  FMUL R0, R222, UR20 ;  /* 0x00000014de007c20 */ /* 0x008fe40008400000 */
[----:B------:R-:W3:Y:S03]  /*de70*/  LDL.LU R222, [R1+0x40] ;  /* 0x0000400001de7983 */ /* 0x000ee60000300800 */
[----:B------:R-:W-:Y:S01]  /*de80*/  F2FP.SATFINITE.E4M3.F32.PACK_AB_MERGE_C R13, RZ, R0, RZ ;  /* 0x00000000ff0d723e */ /* 0x000fe200048070ff */
[----:B--2---:R-:W-:Y:S02]  /*de90*/  FMUL R2, R224, UR20 ;  /* 0x00000014e0027c20 */ /* 0x004fe40008400000 */
[----:B------:R-:W2:Y:S01]  /*dea0*/  LDL.LU R224, [R1+0x44] ;  /* 0x0000440001e07983 */ /* 0x000ea20000300800 */
[----:B----4-:R-:W-:-:S03]  /*deb0*/  FMUL R0, R225, UR20 ;  /* 0x00000014e1007c20 */ /* 0x010fc60008400000 */
[----:B------:R-:W4:Y:S01]  /*dec0*/  LDL.LU R225, [R1+0x48] ;  /* 0x0000480001e17983 */ /* 0x000f220000300800 */
[----:B------:R-:W-:Y:S01]  /*ded0*/  FMUL R3, R226, UR20 ;  /* 0x00000014e2037c20 */ /* 0x000fe20008400000 */
[----:B0-----:R-:W-:Y:S02]  /*dee0*/  F2FP.SATFINITE.E4M3.F32.PACK_AB_MERGE_C R5, RZ, R0, RZ ;  /* 0x00000000ff05723e */ /* 0x001fe400048070ff */
[----:B------:R-:W4:Y:S01]  /*def0*/  LDL.LU R226, [R1+0x4c] ;  /* 0x00004c0001e27983 */ /* 0x000f220000300800 */
[----:B------:R-:W-:-:S03]  /*df00*/  FMUL R0, R227, UR20 ;  /* 0x00000014e3007c20 */ /* 0x000fc60008400000 */
[----:B------:R-:W4:Y:S01]  /*df10*/  LDL.LU R227, [R1+0x50] ;  /* 0x0000500001e37983 */ /* 0x000f220000300800 */
[C---:B------:R-:W-:Y:S02]  /*df20*/  ISETP.LT.OR P6, PT, R35.reuse, 0xd2, !P1 ;  /* 0x000000d22300780c */ /* 0x040fe40004fc1670 */
[C---:B------:R-:W-:Y:S01]  /*df30*/  ISETP.LT.OR P4, PT, R35.reuse, 0xd2, !P0 ;  /* 0x000000d22300780c */ /* 0x040fe20004781670 */
[----:B------:R-:W4:Y:S01]  /*df40*/  LDL.LU R218, [R1+0x54] ;  /* 0x0000540001da7983 */ /* 0x000f220000300800 */
[C---:B------:R-:W-:Y:S02]  /*df50*/  ISETP.LT.OR P3, PT, R35.reuse, 0xd1, !P0 ;  /* 0x000000d12300780c */ /* 0x040fe40004761670 */
[----:B------:R-:W-:Y:S02]  /*df60*/  ISETP.LT.OR P5, PT, R35, 0xd9, !P1 ;  /* 0x000000d92300780c */ /* 0x000fe40004fa1670 */
[----:B------:R-:W-:Y:S02]  /*df70*/  F2FP.SATFINITE.E4M3.F32.PACK_AB_MERGE_C R7, RZ, R2, RZ ;  /* 0x00000002ff07723e */ /* 0x000fe400048070ff */
[----:B------:R-:W-:-:S03]  /*df80*/  F2FP.SATFINITE.E4M3.F32.PACK_AB_MERGE_C R11, RZ, R0, RZ ;  /* 0x00000000ff0b723e */ /* 0x000fc600048070ff */
[----:B------:R0:W-:Y:S01]  /*df90*/  @!P6 STG.E.U8 desc[UR16][R24.64+0xd1], R9 ;  /* 0x0000d1091800e986 */ /* 0x0001e2000c101110 */
[----:B------:R-:W-:-:S03]  /*dfa0*/  ISETP.LT.OR P6, PT, R35, 0xda, !P1 ;  /* 0x000000da2300780c */ /* 0x000fc60004fc1670 */
[----:B------:R-:W-:Y:S01]  /*dfb0*/  @!P4 STG.E.U8 desc[UR16][R26.64+0xd1], R7 ;  /* 0x0000d1071a00c986 */ /* 0x000fe2000c101110 */
[----:B------:R-:W-:-:S03]  /*dfc0*/  ISETP.LT.OR P4, PT, R35, 0xda, !P0 ;  /* 0x000000da2300780c */ /* 0x000fc60004781670 */
[----:B------:R-:W-:Y:S01]  /*dfd0*/  @!P3 STG.E.U8 desc[UR16][R26.64+0xd0], R13 ;  /* 0x0000d00d1a00b986 */ /* 0x000fe2000c101110 */
[----:B0-----:R-:W-:-:S03]  /*dfe0*/  F2FP.SATFINITE.E4M3.F32.PACK_AB_MERGE_C R9, RZ, R3, RZ ;  /* 0x00000003ff09723e */ /* 0x001fc600048070ff */
[----:B------:R0:W-:Y:S04]  /*dff0*/  @!P5 STG.E.U8 desc[UR16][R24.64+0xd8], R5 ;  /* 0x0000d8051800d986 */ /* 0x0001e8000c101110 */
[----:B------:R1:W-:Y:S01]  /*e000*/  @!P6 STG.E.U8 desc[UR16][R24.64+0xd9], R9 ;  /* 0x0000d9091800e986 */ /* 0x0003e2000c101110 */
[----:B------:R-:W-:-:S03]  /*e010*/  FMUL R0, R220, UR20 ;  /* 0x00000014dc007c20 */ /* 0x000fc60008400000 */
[----:B------:R-:W4:Y:S02]  /*e020*/  LDL.LU R220, [R1+0x58] ;  /* 0x0000580001dc7983 */ /* 0x000f240000300800 */
[----:B0-----:R-:W-:Y:S01]  /*e030*/  F2FP.SATFINITE.E4M3.F32.PACK_AB_MERGE_C R5, RZ, R0, RZ ;  /* 0x00000000ff05723e */ /* 0x001fe200048070ff */
[----:B------:R-:W-:Y:S02]  /*e040*/  FMUL R2, R221, UR20 ;  /* 0x00000014dd027c20 */ /* 0x000fe40008400000 */
[----:B------:R-:W4:Y:S03]  /*e050*/  LDL.LU R221, [R1+0x5c] ;  /* 0x00005c0001dd7983 */ /* 0x000f260000300800 */
[----:B------:R-:W-:Y:S01]  /*e060*/  F2FP.SATFINITE.E4M3.F32.PACK_AB_MERGE_C R7, RZ, R2, RZ ;  /* 0x00000002ff07723e */ /* 0x000fe200048070ff */
[----:B------:R0:W-:Y:S01]  /*e070*/  @!P4 STG.E.U8 desc[UR16][R26.64+0xd9], R5 ;  /* 0x0000d9051a00c986 */ /* 0x0001e2000c101110 */
[----:B------:R-:W-:-:S03]  /*e080*/  FMUL R3, R223, UR20 ;  /* 0x00000014df037c20 */ /* 0x000fc60008400000 */
[----:B------:R-:W4:Y:S02]  /*e090*/  LDL.LU R223, [R1+0x60] ;  /* 0x0000600001df7983 */ /* 0x000f240000300800 */
[----:B-1----:R-:W-:Y:S01]  /*e0a0*/  F2FP.SATFINITE.E4M3.F32.PACK_AB_MERGE_C R9, RZ, R3, RZ ;  /* 0x00000003ff09723e */ /* 0x002fe200048070ff */
[----:B---3--:R-:W-:Y:S02]  /*e0b0*/  FMUL R4, R222, UR20 ;  /* 0x00000014de047c20 */ /* 0x008fe40008400000 */
[----:B------:R-:W3:Y:S01]  /*e0c0*/  LDL.LU R222, [R1+0x64] ;  /* 0x0000640001de7983 */ /* 0x000ee20000300800 */
[----:B--2---:R-:W-:-:S03]  /*e0d0*/  FMUL R0, R224, UR20 ;  /* 0x00000014e0007c20 */ /* 0x004fc60008400000 */
[----:B------:R-:W2:Y:S01]  /*e0e0*/  LDL.LU R224, [R1+0x68] ;  /* 0x0000680001e07983 */ /* 0x000ea20000300800 */
[----:B----4-:R-:W-:Y:S01]  /*e0f0*/  FMUL R2, R225, UR20 ;  /* 0x00000014e1027c20 */ /* 0x010fe20008400000 */
[----:B0-----:R-:W-:Y:S02]  /*e100*/  F2FP.SATFINITE.E4M3.F32.PACK_AB_MERGE_C R5, RZ, R0, RZ ;  /* 0x00000000ff05723e */ /* 0x001fe400048070ff */
[----:B------:R-:W4:Y:S01]  /*e110*/  LDL.LU R225, [R1+0x6c] ;  /* 0x00006c0001e17983 */ /* 0x000f220000300800 */
[----:B------:R-:W-:-:S03]  /*e120*/  FMUL R3, R226, UR20 ;  /* 0x00000014e2037c20 */ /* 0x000fc60008400000 */
[----:B------:R-:W4:Y:S01]  /*e130*/  LDL.LU R226, [R1+0x70] ;  /* 0x0000700001e27983 */ /* 0x000f220000300800 */
[----:B------:R-:W-:-:S03]  /*e140*/  FMUL R0, R227, UR20 ;  /* 0x00000014e3007c20 */ /* 0x000fc60008400000 */
[----:B------:R-:W4:Y:S01]  /*e150*/  LDL.LU R227, [R1+0x74] ;  /* 0x0000740001e37983 */ /* 0x000f220000300800 */
[C---:B------:R-:W-:Y:S02]  /*e160*/  ISETP.LT.OR P3, PT, R35.reuse, 0xd9, !P0 ;  /* 0x000000d92300780c */ /* 0x040fe40004761670 */
[C---:B------:R-:W-:Y:S02]  /*e170*/  ISETP.LT.OR P5, PT, R35.reuse, 0xe1, !P1 ;  /* 0x000000e12300780c */ /* 0x040fe40004fa1670 */
[C---:B------:R-:W-:Y:S02]  /*e180*/  ISETP.LT.OR P6, PT, R35.reuse, 0xe2, !P1 ;  /* 0x000000e22300780c */ /* 0x040fe40004fc1670 */
[----:B------:R-:W-:-:S07]  /*e190*/  ISETP.LT.OR P4, PT, R35, 0xe2, !P0 ;  /* 0x000000e22300780c */ /* 0x000fce0004781670 */
[----:B------:R-:W-:Y:S01]  /*e1a0*/  @!P3 STG.E.U8 desc[UR16][R26.64+0xd8], R11 ;  /* 0x0000d80b1a00b986 */ /* 0x000fe2000c101110 */
[----:B------:R-:W-:-:S03]  /*e1b0*/  ISETP.LT.OR P3, PT, R35, 0xe1, !P0 ;  /* 0x000000e12300780c */ /* 0x000fc60004761670 */
[----:B------:R0:W-:Y:S01]  /*e1c0*/  @!P5 STG.E.U8 desc[UR16][R24.64+0xe0], R7 ;  /* 0x0000e0071800d986 */ /* 0x0001e2000c101110 */
[----:B------:R-:W-:-:S03]  /*e1d0*/  ISETP.LT.OR P5, PT, R35, 0xe9, !P1 ;  /* 0x000000e92300780c */ /* 0x000fc60004fa1670 */
[----:B------:R1:W-:Y:S01]  /*e1e0*/  @!P6 STG.E.U8 desc[UR16][R24.64+0xe1], R9 ;  /* 0x0000e1091800e986 */ /* 0x0003e2000c101110 */
[----:B------:R-:W-:Y:S02]  /*e1f0*/  ISETP.LT.OR P6, PT, R35, 0xea, !P1 ;  /* 0x000000ea2300780c */ /* 0x000fe40004fc1670 */
[----:B------:R-:W-:Y:S01]  /*e200*/  F2FP.SATFINITE.E4M3.F32.PACK_AB_MERGE_C R13, RZ, R4, RZ ;  /* 0x00000004ff0d723e */ /* 0x000fe200048070ff */
[----:B------:R1:W-:Y:S01]  /*e210*/  @!P4 STG.E.U8 desc[UR16][R26.64+0xe1], R5 ;  /* 0x0000e1051a00c986 */ /* 0x0003e2000c101110 */
[----:B0-----:R-:W-:-:S03]  /*e220*/  F2FP.SATFINITE.E4M3.F32.PACK_AB_MERGE_C R7, RZ, R2, RZ ;  /* 0x00000002ff07723e */ /* 0x001fc600048070ff */
[----:B------:R-:W-:Y:S01]  /*e230*/  @!P3 STG.E.U8 desc[UR16][R26.64+0xe0], R13 ;  /* 0x0000e00d1a00b986 */ /* 0x000fe2000c101110 */
[----:B-1----:R-:W-:-:S03]  /*e240*/  F2FP.SATFINITE.E4M3.F32.PACK_AB_MERGE_C R9, RZ, R3, RZ ;  /* 0x00000003ff09723e */ /* 0x002fc600048070ff */
[----:B------:R0:W-:Y:S01]  /*e250*/  @!P5 STG.E.U8 desc[UR16][R24.64+0xe8], R7 ;  /* 0x0000e8071800d986 */ /* 0x0001e2000c101110 */
[C---:B------:R-:W-:Y:S02]  /*e260*/  ISETP.LT.OR P3, PT, R35.reuse, 0xe9, !P0 ;  /* 0x000000e92300780c */ /* 0x040fe40004761670 */
[C---:B------:R-:W-:Y:S01]  /*e270*/  ISETP.LT.OR P4, PT, R35.reuse, 0xea, !P0 ;  /* 0x000000ea2300780c */ /* 0x040fe20004781670 */
[----:B------:R1:W-:Y:S01]  /*e280*/  @!P6 STG.E.U8 desc[UR16][R24.64+0xe9], R9 ;  /* 0x0000e9091800e986 */ /* 0x0003e2000c101110 */
[C---:B------:R-:W-:Y:S01]  /*e290*/  ISETP.LT.OR P5, PT, R35.reuse, 0xf1, !P1 ;  /* 0x000000f12300780c */ /* 0x040fe20004fa1670 */
[----:B------:R-:W-:Y:S01]  /*e2a0*/  FMUL R2, R218, UR20 ;  /* 0x00000014da027c20 */ /* 0x000fe20008400000 */
[----:B------:R-:W-:Y:S02]  /*e2b0*/  ISETP.LT.OR P6, PT, R35, 0xf2, !P1 ;  /* 0x000000f22300780c */ /* 0x000fe40004fc1670 */
[----:B------:R-:W-:Y:S02]  /*e2c0*/  F2FP.SATFINITE.E4M3.F32.PACK_AB_MERGE_C R11, RZ, R0, RZ ;  /* 0x00000000ff0b723e */ /* 0x000fe400048070ff */
[----:B------:R-:W-:-:S03]  /*e2d0*/  F2FP.SATFINITE.E4M3.F32.PACK_AB_MERGE_C R5, RZ, R2, RZ ;  /* 0x00000002ff05723e */ /* 0x000fc600048070ff */
[----:B------:R-:W-:Y:S01]  /*e2e0*/  @!P3 STG.E.U8 desc[UR16][R26.64+0xe8], R11 ;  /* 0x0000e80b1a00b986 */ /* 0x000fe2000c101110 */
[----:B------:R-:W-:-:S03]  /*e2f0*/  ISETP.LT.OR P3, PT, R35, 0xf1, !P0 ;  /* 0x000000f12300780c */ /* 0x000fc60004761670 */
[----:B------:R-:W-:Y:S01]  /*e300*/  @!P4 STG.E.U8 desc[UR16][R26.64+0xe9], R5 ;  /* 0x0000e9051a00c986 */ /* 0x000fe2000c101110 */
[C---:B------:R-:W-:Y:S02]  /*e310*/  ISETP.LT.OR P4, PT, R35.reuse, 0xf9, !P1 ;  /* 0x000000f92300780c */ /* 0x040fe40004f81670 */
[----:B------:R-:W-:Y:S01]  /*e320*/  ISETP.LT.OR P1, PT, R35, 0xfa, !P1 ;  /* 0x000000fa2300780c */ /* 0x000fe20004f21670 */
[----:B------:R-:W-:-:S05]  /*e330*/  FMUL R0, R220, UR20 ;  /* 0x00000014dc007c20 */ /* 0x000fca0008400000 */
[----:B0-----:R-:W-:-:S05]  /*e340*/  F2FP.SATFINITE.E4M3.F32.PACK_AB_MERGE_C R7, RZ, R0, RZ ;  /* 0x00000000ff07723e */ /* 0x001fca00048070ff */
[----:B------:R0:W-:Y:S01]  /*e350*/  @!P5 STG.E.U8 desc[UR16][R24.64+0xf0], R7 ;  /* 0x0000f0071800d986 */ /* 0x0001e2000c101110 */
[----:B------:R-:W-:-:S05]  /*e360*/  FMUL R3, R221, UR20 ;  /* 0x00000014dd037c20 */ /* 0x000fca0008400000 */
[----:B-1----:R-:W-:Y:S02]  /*e370*/  F2FP.SATFINITE.E4M3.F32.PACK_AB_MERGE_C R9, RZ, R3, RZ ;  /* 0x00000003ff09723e */ /* 0x002fe400048070ff */
[----:B------:R-:W-:-:S03]  /*e380*/  ISETP.LT.OR P5, PT, R35, 0xf2, !P0 ;  /* 0x000000f22300780c */ /* 0x000fc600047a1670 */
[----:B------:R1:W-:Y:S01]  /*e390*/  @!P6 STG.E.U8 desc[UR16][R24.64+0xf1], R9 ;  /* 0x0000f1091800e986 */ /* 0x0003e2000c101110 */
[C---:B------:R-:W-:Y:S02]  /*e3a0*/  ISETP.LT.OR P6, PT, R35.reuse, 0xf9, !P0 ;  /* 0x000000f92300780c */ /* 0x040fe400047c1670 */
[----:B------:R-:W-:Y:S01]  /*e3b0*/  ISETP.LT.OR P0, PT, R35, 0xfa, !P0 ;  /* 0x000000fa2300780c */ /* 0x000fe20004701670 */
[----:B------:R-:W-:-:S05]  /*e3c0*/  FMUL R0, R223, UR20 ;  /* 0x00000014df007c20 */ /* 0x000fca0008400000 */
[----:B------:R-:W-:-:S05]  /*e3d0*/  F2FP.SATFINITE.E4M3.F32.PACK_AB_MERGE_C R13, RZ, R0, RZ ;  /* 0x00000000ff0d723e */ /* 0x000fca00048070ff */
[----:B------:R0:W-:Y:S01]  /*e3e0*/  @!P3 STG.E.U8 desc[UR16][R26.64+0xf0], R13 ;  /* 0x0000f00d1a00b986 */ /* 0x0001e2000c101110 */
[----:B---3--:R-:W-:Y:S01]  /*e3f0*/  FMUL R0, R222, UR20 ;  /* 0x00000014de007c20 */ /* 0x008fe20008400000 */
[----:B--2---:R-:W-:Y:S01]  /*e400*/  FMUL R2, R224, UR20 ;  /* 0x00000014e0027c20 */ /* 0x004fe20008400000 */
[----:B----4-:R-:W-:-:S03]  /*e410*/  FMUL R3, R225, UR20 ;  /* 0x00000014e1037c20 */ /* 0x010fc60008400000 */
[----:B0-----:R-:W-:Y:S01]  /*e420*/  F2FP.SATFINITE.E4M3.F32.PACK_AB_MERGE_C R7, RZ, R0, RZ ;  /* 0x00000000ff07723e */ /* 0x001fe200048070ff */
[----:B------:R-:W-:Y:S01]  /*e430*/  FMUL R4, R226, UR20 ;  /* 0x00000014e2047c20 */ /* 0x000fe20008400000 */
[----:B------:R-:W-:Y:S01]  /*e440*/  FMUL R5, R227, UR20 ;  /* 0x00000014e3057c20 */ /* 0x000fe20008400000 */
[----:B-1----:R-:W-:Y:S02]  /*e450*/  F2FP.SATFINITE.E4M3.F32.PACK_AB_MERGE_C R9, RZ, R2, RZ ;  /* 0x00000002ff09723e */ /* 0x002fe400048070ff */
[----:B------:R-:W-:Y:S02]  /*e460*/  F2FP.SATFINITE.E4M3.F32.PACK_AB_MERGE_C R3, RZ, R3, RZ ;  /* 0x00000003ff03723e */ /* 0x000fe400048070ff */
[----:B------:R-:W-:Y:S02]  /*e470*/  F2FP.SATFINITE.E4M3.F32.PACK_AB_MERGE_C R11, RZ, R4, RZ ;  /* 0x00000004ff0b723e */ /* 0x000fe400048070ff */
[----:B------:R-:W-:Y:S01]  /*e480*/  F2FP.SATFINITE.E4M3.F32.PACK_AB_MERGE_C R5, RZ, R5, RZ ;  /* 0x00000005ff05723e */ /* 0x000fe200048070ff */
[----:B------:R0:W-:Y:S04]  /*e490*/  @!P5 STG.E.U8 desc[UR16][R26.64+0xf1], R7 ;  /* 0x0000f1071a00d986 */ /* 0x0001e8000c101110 */
[----:B------:R0:W-:Y:S04]  /*e4a0*/  @!P4 STG.E.U8 desc[UR16][R24.64+0xf8], R9 ;  /* 0x0000f8091800c986 */ /* 0x0001e8000c101110 */
[----:B------:R0:W-:Y:S04]  /*e4b0*/  @!P1 STG.E.U8 desc[UR16][R24.64+0xf9], R3 ;  /* 0x0000f90318009986 */ /* 0x0001e8000c101110 */
[----:B------:R0:W-:Y:S04]  /*e4c0*/  @!P6 STG.E.U8 desc[UR16][R26.64+0xf8], R11 ;  /* 0x0000f80b1a00e986 */ /* 0x0001e8000c101110 */
[----:B------:R0:W-:Y:S02]  /*e4d0*/  @!P0 STG.E.U8 desc[UR16][R26.64+0xf9], R5 ;  /* 0x0000f9051a008986 */ /* 0x0001e4000c101110 */
.L_x_295:
[----:B------:R-:W-:Y:S05]  /*e4e0*/  BSYNC B0 ;  /* 0x0000000000007941 */ /* 0x000fea0003800000 */
.L_x_37:
[----:B0-----:R-:W2:Y:S04]  /*e4f0*/  LDL.LU R3, [R1+0x80] ;  /* 0x0000800001037983 */ /* 0x001ea80000300800 */
[----:B-----5:R-:W2:Y:S01]  /*e500*/  LDL.LU R2, [R1+0x84] ;  /* 0x0000840001027983 */ /* 0x020ea20000300800 */
[----:B------:R-:W-:Y:S01]  /*e510*/  ULDC UR6, c[0x0][0xc] ;  /* 0x0000030000067ab9 */ /* 0x000fe20000000800 */
[----:B------:R-:W-:Y:S01]  /*e520*/  ULDC UR7, c[0x0][0x10] ;  /* 0x0000040000077ab9 */ /* 0x000fe20000000800 */
[----:B------:R-:W2:Y:S01]  /*e530*/  LDC R5, c[0x0][0x14] ;  /* 0x00000500ff057b82 */ /* 0x000ea20000000800 */
[----:B------:R-:W-:Y:S01]  /*e540*/  UIMAD.WIDE.U32 UR6, UR6, UR7, URZ ;  /* 0x00000007060672a5 */ /* 0x000fe2000f8e003f */
[----:B------:R-:W-:Y:S01]  /*e550*/  PRMT R0, RZ, 0x7610, R0 ;  /* 0x00007610ff007816 */ /* 0x000fe20000000000 */
[----:B------:R-:W-:-:S04]  /*e560*/  UMOV UR22, 0xffffffff ;  /* 0xffffffff00167882 */ /* 0x000fc80000000000 */
[----:B--2---:R-:W-:-:S04]  /*e570*/  IMAD.WIDE.U32 R2, R5, UR6, R2 ;  /* 0x0000000605027c25 */ /* 0x004fc8000f8e0002 */
[----:B------:R-:W-:Y:S01]  /*e580*/  IMAD R5, R5, UR7, RZ ;  /* 0x0000000705057c24 */ /* 0x000fe2000f8e02ff */
[----:B------:R-:W-:Y:S01]  /*e590*/  ULDC.64 UR6, c[0x0][0x650] ;  /* 0x0001940000067ab9 */ /* 0x000fe20000000a00 */
[----:B------:R-:W-:Y:S01]  /*e5a0*/  IMAD.MOV.U32 R19, RZ, RZ, R2 ;  /* 0x000000ffff137224 */ /* 0x000fe200078e0002 */
[----:B------:R-:W-:Y:S01]  /*e5b0*/  ISETP.GE.U32.AND P0, PT, R2, UR6, PT ;  /* 0x0000000602007c0c */ /* 0x000fe2000bf06070 */
[----:B------:R-:W-:Y:S02]  /*e5c0*/  IMAD.IADD R22, R3, 0x1, R5 ;  /* 0x0000000103167824 */ /* 0x000fe400078e0205 */
[----:B------:R-:W-:-:S03]  /*e5d0*/  IMAD.MOV.U32 R2, RZ, RZ, -0x1 ;  /* 0xffffffffff027424 */ /* 0x000fc600078e00ff */
[----:B------:R0:W-:Y:S01]  /*e5e0*/  STL [R1+0x80], R22 ;  /* 0x0000801601007387 */ /* 0x0001e20000100800 */
[----:B------:R-:W-:-:S03]  /*e5f0*/  ISETP.GE.U32.AND.EX P0, PT, R22, UR7, PT, P0 ;  /* 0x0000000716007c0c */ /* 0x000fc6000bf06100 */
[----:B------:R0:W-:Y:S04]  /*e600*/  STL [R1+0x84], R19 ;  /* 0x0000841301007387 */ /* 0x0001e80000100800 */
[----:B------:R0:W-:Y:S06]  /*e610*/  STL [R1+0x88], R2 ;  /* 0x0000880201007387 */ /* 0x0001ec0000100800 */
[----:B------:R-:W-:Y:S05]  /*e620*/  @P0 BRA `(.L_x_296) ;  /* 0x00000004006c0947 */ /* 0x000fea0003800000 */
[----:B------:R-:W2:Y:S01]  /*e630*/  S2R R14, SR_CTAID.X ;  /* 0x00000000000e7919 */ /* 0x000ea20000002500 */
[----:B------:R-:W5:Y:S01]  /*e640*/  LDC.64 R8, c[0x0][0x628] ;  /* 0x00018a00ff087b82 */ /* 0x000f620000000a00 */
[----:B------:R-:W-:Y:S01]  /*e650*/  ULDC UR6, c[0x0][0x150] ;  /* 0x0000540000067ab9 */ /* 0x000fe20000000800 */
[----:B------:R-:W-:Y:S01]  /*e660*/  IMAD.MOV.U32 R6, RZ, RZ, R19 ;  /* 0x000000ffff067224 */ /* 0x000fe200078e0013 */
[----:B------:R-:W0:Y:S01]  /*e670*/  S2R R16, SR_CTAID.Y ;  /* 0x0000000000107919 */ /* 0x000e220000002600 */
[----:B------:R-:W-:-:S04]  /*e680*/  IMAD.MOV.U32 R7, RZ, RZ, R22 ;  /* 0x000000ffff077224 */ /* 0x000fc800078e0016 */
[----:B------:R-:W0:Y:S08]  /*e690*/  LDC R17, c[0x0][0x144] ;  /* 0x00005100ff117b82 */ /* 0x000e300000000800 */
[----:B------:R-:W0:Y:S08]  /*e6a0*/  LDC R10, c[0x0][0x630] ;  /* 0x00018c00ff0a7b82 */ /* 0x000e300000000800 */
[----:B------:R-:W0:Y:S01]  /*e6b0*/  LDC.64 R12, c[0x0][0x620] ;  /* 0x00018800ff0c7b82 */ /* 0x000e220000000a00 */
[----:B-----5:R-:W-:-:S04]  /*e6c0*/  ISETP.NE.U32.AND P0, PT, R8, RZ, PT ;  /* 0x000000ff0800720c */ /* 0x020fc80003f05070 */
[----:B------:R-:W-:Y:S02]  /*e6d0*/  ISETP.NE.AND.EX P0, PT, R9, RZ, PT, P0 ;  /* 0x000000ff0900720c */ /* 0x000fe40003f05300 */
[----:B--2---:R-:W-:-:S05]  /*e6e0*/  I2FP.F32.U32 R0, R14 ;  /* 0x0000000e00007245 */ /* 0x004fca0000201000 */
[----:B------:R-:W-:-:S04]  /*e6f0*/  FMUL R0, R0, UR6 ;  /* 0x0000000600007c20 */ /* 0x000fc80008400000 */
[----:B------:R2:W0:Y:S02]  /*e700*/  F2I.U32.TRUNC.NTZ R15, R0 ;  /* 0x00000000000f7305 */ /* 0x000424000020f000 */
[----:B------:R-:W-:Y:S05]  /*e710*/  @!P0 BRA `(.L_x_297) ;  /* 0x0000000000288947 */ /* 0x000fea0003800000 */
[----:B--2---:R-:W2:Y:S02]  /*e720*/  LDC R0, c[0x0][0x634] ;  /* 0x00018d00ff007b82 */ /* 0x004ea40000000800 */
[----:B--2---:R-:W-:-:S05]  /*e730*/  IADD3 R7, P0, R19, R0, RZ ;  /* 0x0000000013077210 */ /* 0x004fca0007f1e0ff */
[----:B------:R-:W-:-:S04]  /*e740*/  IMAD.X R11, RZ, RZ, R22, P0 ;  /* 0x000000ffff0b7224 */ /* 0x000fc800000e0616 */
[----:B0-----:R-:W-:-:S04]  /*e750*/  IMAD.WIDE.U32 R2, R11, R8, RZ ;  /* 0x000000080b027225 */ /* 0x001fc800078e00ff */
[----:B------:R-:W-:-:S04]  /*e760*/  IMAD.WIDE.U32 R4, P0, R7, R9, R2 ;  /* 0x0000000907047225 */ /* 0x000fc80007800002 */
[----:B------:R-:W-:-:S04]  /*e770*/  IMAD.WIDE.U32 R2, R7, R8, RZ ;  /* 0x0000000807027225 */ /* 0x000fc800078e00ff */
[----:B------:R-:W-:Y:S01]  /*e780*/  IMAD.X R7, RZ, RZ, RZ, P0 ;  /* 0x000000ffff077224 */ /* 0x000fe200000e06ff */
[----:B------:R-:W-:Y:S01]  /*e790*/  IADD3 RZ, P0, R3, R4, RZ ;  /* 0x0000000403ff7210 */ /* 0x000fe20007f1e0ff */
[----:B------:R-:W-:-:S04]  /*e7a0*/  IMAD.MOV.U32 R6, RZ, RZ, R5 ;  /* 0x000000ffff067224 */ /* 0x000fc800078e0005 */
[----:B------:R-:W-:-:S08]  /*e7b0*/  IMAD.WIDE.U32.X R6, R11, R9, R6, P0 ;  /* 0x000000090b067225 */ /* 0x000fd000000e0406 */
.L_x_297:
[-CC-:B0-----:R-:W-:Y:S01]  /*e7c0*/  SHF.R.U64 R24, R6, R10.reuse, R7.reuse ;  /* 0x0000000a06187219 */ /* 0x181fe20000001207 */
[----:B------:R-:W0:Y:S01]  /*e7d0*/  LDC.64 R20, c[0x0][0x640] ;  /* 0x00019000ff147b82 */ /* 0x000e220000000a00 */
[----:B--2---:R-:W-:Y:S01]  /*e7e0*/  SHF.R.U32.HI R0, RZ, R10, R7 ;  /* 0x0000000aff007219 */ /* 0x004fe20000011607 */
[----:B------:R-:W-:Y:S01]  /*e7f0*/  IMAD.MOV.U32 R2, RZ, RZ, R19 ;  /* 0x000000ffff027224 */ /* 0x000fe200078e0013 */
[----:B------:R-:W-:Y:S01]  /*e800*/  IADD3 R5, P0, RZ, -R24, RZ ;  /* 0x80000018ff057210 */ /* 0x000fe20007f1e0ff */
[----:B------:R-:W-:Y:S01]  /*e810*/  IMAD.MOV R15, RZ, RZ, -R15 ;  /* 0x000000ffff0f7224 */ /* 0x000fe200078e0a0f */
[----:B------:R-:W-:Y:S01]  /*e820*/  ULDC UR6, c[0x0][0x154] ;  /* 0x0000550000067ab9 */ /* 0x000fe20000000800 */
[----:B------:R-:W-:Y:S02]  /*e830*/  IMAD.MOV.U32 R7, RZ, RZ, 0x1 ;  /* 0x00000001ff077424 */ /* 0x000fe400078e00ff */
[----:B------:R-:W2:Y:S01]  /*e840*/  LDC R4, c[0x0][0x618] ;  /* 0x00018600ff047b82 */ /* 0x000ea20000000800 */
[----:B------:R-:W-:-:S02]  /*e850*/  IMAD.X R3, RZ, RZ, ~R0, P0 ;  /* 0x000000ffff037224 */ /* 0x000fc400000e0e00 */
[----:B------:R-:W-:Y:S02]  /*e860*/  IMAD R15, R17, R15, R14 ;  /* 0x0000000f110f7224 */ /* 0x000fe400078e020e */
[-C--:B------:R-:W-:Y:S02]  /*e870*/  IMAD R0, R3, R12.reuse, RZ ;  /* 0x0000000c03007224 */ /* 0x080fe400078e02ff */
[----:B------:R-:W-:Y:S01]  /*e880*/  IMAD.MOV.U32 R3, RZ, RZ, R22 ;  /* 0x000000ffff037224 */ /* 0x000fe200078e0016 */
[----:B------:R-:W5:Y:S01]  /*e890*/  LDC R6, c[0x0][0x608] ;  /* 0x00018200ff067b82 */ /* 0x000f620000000800 */
[----:B------:R-:W-:-:S04]  /*e8a0*/  IMAD.WIDE.U32 R2, R5, R12, R2 ;  /* 0x0000000c05027225 */ /* 0x000fc800078e0002 */
[----:B------:R-:W-:-:S03]  /*e8b0*/  IMAD R5, R5, R13, R0 ;  /* 0x0000000d05057224 */ /* 0x000fc600078e0200 */
[----:B------:R-:W1:Y:S01]  /*e8c0*/  LDC R18, c[0x0][0x658] ;  /* 0x00019600ff127b82 */ /* 0x000e620000000800 */
[----:B------:R-:W-:Y:S01]  /*e8d0*/  I2FP.F32.U32 R0, R16 ;  /* 0x0000001000007245 */ /* 0x000fe20000201000 */
[----:B------:R-:W-:Y:S01]  /*e8e0*/  IMAD.IADD R3, R3, 0x1, R5 ;  /* 0x0000000103037824 */ /* 0x000fe200078e0205 */
[----:B0-----:R-:W-:Y:S01]  /*e8f0*/  ISETP.NE.U32.AND P0, PT, R20, RZ, PT ;  /* 0x000000ff1400720c */ /* 0x001fe20003f05070 */
[----:B------:R-:W-:Y:S02]  /*e900*/  IMAD.MOV.U32 R5, RZ, RZ, -0x1 ;  /* 0xffffffffff057424 */ /* 0x000fe400078e00ff */
[----:B------:R-:W-:Y:S02]  /*e910*/  FMUL R0, R0, UR6 ;  /* 0x0000000600007c20 */ /* 0x000fe40008400000 */
[----:B------:R-:W0:Y:S01]  /*e920*/  LDC R13, c[0x0][0x148] ;  /* 0x00005200ff0d7b82 */ /* 0x000e220000000800 */
[----:B--2---:R-:W-:Y:S01]  /*e930*/  SHF.R.U64 R10, R2, R4, R3 ;  /* 0x00000004020a7219 */ /* 0x004fe20000001203 */
[----:B------:R2:W0:Y:S01]  /*e940*/  F2I.U32.TRUNC.NTZ R12, R0 ;  /* 0x00000000000c7305 */ /* 0x000422000020f000 */
[----:B------:R-:W-:-:S02]  /*e950*/  ISETP.NE.AND.EX P0, PT, R21, RZ, PT, P0 ;  /* 0x000000ff1500720c */ /* 0x000fc40003f05300 */
[----:B------:R-:W-:-:S03]  /*e960*/  SHF.R.U32.HI R3, RZ, R4, R3 ;  /* 0x00000004ff037219 */ /* 0x000fc60000011603 */
[----:B------:R-:W0:Y:S01]  /*e970*/  LDC R14, c[0x0][0x600] ;  /* 0x00018000ff0e7b82 */ /* 0x000e220000000800 */
[-CC-:B-----5:R-:W-:Y:S02]  /*e980*/  SHF.R.U64 R8, R10, R6.reuse, R3.reuse ;  /* 0x000000060a087219 */ /* 0x1a0fe40000001203 */
[----:B------:R-:W-:-:S05]  /*e990*/  SHF.R.U32.HI R3, RZ, R6, R3 ;  /* 0x00000006ff037219 */ /* 0x000fca0000011603 */
[----:B------:R-:W0:Y:S01]  /*e9a0*/  LDC R19, c[0x0][0x648] ;  /* 0x00019200ff137b82 */ /* 0x000e220000000800 */
[-CC-:B-1----:R-:W-:Y:S02]  /*e9b0*/  SHF.R.U64 R11, R8, R18.reuse, R3.reuse ;  /* 0x00000012080b7219 */ /* 0x182fe40000001203 */
[-C--:B------:R-:W-:Y:S02]  /*e9c0*/  SHF.L.U32 R5, R5, R18.reuse, RZ ;  /* 0x0000001205057219 */ /* 0x080fe400000006ff */
[-C--:B------:R-:W-:Y:S01]  /*e9d0*/  SHF.R.U32.HI R3, RZ, R18.reuse, R3 ;  /* 0x00000012ff037219 */ /* 0x080fe20000011603 */
[----:B------:R-:W-:Y:S01]  /*e9e0*/  IMAD.MOV.U32 R2, RZ, RZ, R11 ;  /* 0x000000ffff027224 */ /* 0x000fe200078e000b */
[----:B------:R-:W-:Y:S01]  /*e9f0*/  SHF.L.U32 R34, R7, R18, RZ ;  /* 0x0000001207227219 */ /* 0x000fe200000006ff */
[----:B------:R-:W1:Y:S01]  /*ea00*/  LDC R22, c[0x0][0x638] ;  /* 0x00018e00ff167b82 */ /* 0x000e620000000800 */
[----:B------:R-:W-:-:S07]  /*ea10*/  LOP3.LUT R17, RZ, R5, RZ, 0x33, !PT ;  /* 0x00000005ff117212 */ /* 0x000fce00078e33ff */
[----:B------:R-:W0:Y:S01]  /*ea20*/  LDC R23, c[0x0][0x610] ;  /* 0x00018400ff177b82 */ /* 0x000e220000000800 */
[----:B--2---:R-:W-:Y:S05]  /*ea30*/  @!P0 BRA `(.L_x_298) ;  /* 0x0000000000288947 */ /* 0x004fea0003800000 */
[----:B------:R-:W2:Y:S02]  /*ea40*/  LDC R0, c[0x0][0x64c] ;  /* 0x00019300ff007b82 */ /* 0x000ea40000000800 */
[----:B--2---:R-:W-:-:S05]  /*ea50*/  IADD3 R7, P0, R11, R0, RZ ;  /* 0x000000000b077210 */ /* 0x004fca0007f1e0ff */
        /* <DEDUP_REMOVED lines=8> */
.L_x_298:
[----:B0-----:R-:W-:Y:S01]  /*eae0*/  SHF.R.U64 R0, R2, R19, R3 ;  /* 0x0000001302007219 */ /* 0x001fe20000001203 */
[----:B------:R-:W-:Y:S01]  /*eaf0*/  VIADD R3, R14, 0xffffffff ;  /* 0xffffffff0e037836 */ /* 0x000fe20000000000 */
[----:B------:R-:W-:Y:S01]  /*eb00*/  LOP3.LUT R5, R8, R17, RZ, 0xc0, !PT ;  /* 0x0000001108057212 */ /* 0x000fe200078ec0ff */
[----:B------:R-:W-:Y:S01]  /*eb10*/  IMAD.MOV R12, RZ, RZ, -R12 ;  /* 0x000000ffff0c7224 */ /* 0x000fe200078e0a0c */
[----:B------:R-:W-:Y:S01]  /*eb20*/  R2UR UR22, R24 ;  /* 0x00000000181672ca */ /* 0x000fe200000e0000 */
[----:B------:R-:W-:Y:S01]  /*eb30*/  IMAD.MOV R2, RZ, RZ, -R0 ;  /* 0x000000ffff027224 */ /* 0x000fe200078e0a00 */
[----:B------:R-:W-:Y:S01]  /*eb40*/  LOP3.LUT R3, R10, R3, RZ, 0xc0, !PT ;  /* 0x000000030a037212 */ /* 0x000fe200078ec0ff */
[----:B------:R-:W-:Y:S02]  /*eb50*/  IMAD R34, R34, R0, R5 ;  /* 0x0000000022227224 */ /* 0x000fe400078e0205 */
[----:B------:R-:W-:Y:S02]  /*eb60*/  @P2 IMAD R15, R13, R12, R16 ;  /* 0x0000000c0d0f2224 */ /* 0x000fe400078e0210 */
[----:B-1----:R-:W-:-:S02]  /*eb70*/  IMAD R0, R2, R22, R11 ;  /* 0x0000001602007224 */ /* 0x002fc400078e020b */
[----:B------:R-:W-:Y:S02]  /*eb80*/  IMAD R34, R34, R23, R15 ;  /* 0x0000001722227224 */ /* 0x000fe400078e020f */
[----:B------:R-:W-:Y:S02]  /*eb90*/  IMAD R3, R0, R14, R3 ;  /* 0x0000000e00037224 */ /* 0x000fe400078e0203 */
[----:B------:R-:W-:-:S03]  /*eba0*/  IMAD.MOV.U32 R0, RZ, RZ, 0x1 ;  /* 0x00000001ff007424 */ /* 0x000fc600078e00ff */
[----:B------:R-:W-:Y:S02]  /*ebb0*/  SEL R2, R3, R34, !P2 ;  /* 0x0000002203027207 */ /* 0x000fe40005000000 */
[----:B------:R-:W-:-:S03]  /*ebc0*/  SEL R34, R34, R3, !P2 ;  /* 0x0000000322227207 */ /* 0x000fc60005000000 */
[----:B------:R2:W-:Y:S04]  /*ebd0*/  STL [R1+0x88], R2 ;  /* 0x0000880201007387 */ /* 0x0005e80000100800 */
.L_x_296:
[----:B------:R0:W-:Y:S01]  /*ebe0*/  STL [R1+0x8c], R34 ;  /* 0x00008c2201007387 */ /* 0x0001e20000100800 */
[----:B------:R-:W-:-:S13]  /*ebf0*/  LOP3.LUT P0, RZ, R0, 0xff, RZ, 0xc0, !PT ;  /* 0x000000ff00ff7812 */ /* 0x000fda000780c0ff */
[----:B0-----:R-:W-:Y:S05]  /*ec00*/  @P0 BRA `(.L_x_299) ;  /* 0xffffff2400b00947 */ /* 0x001fea000383ffff */
[----:B------:R-:W-:Y:S05]  /*ec10*/  EXIT ;  /* 0x000000000000794d */ /* 0x000fea0003800000 */
.L_x_7:
[----:B------:R-:W2:Y:S01]  /*ec20*/  LDL R22, [R1+0x84] ;  /* 0x0000840001167983 */ /* 0x000ea20000100800 */
[----:B------:R-:W-:-:S03]  /*ec30*/  ULDC.64 UR4, c[0x0][0x650] ;  /* 0x0001940000047ab9 */ /* 0x000fc60000000a00 */
[----:B0-----:R-:W3:Y:S01]  /*ec40*/  LDL R23, [R1+0x80] ;  /* 0x0000800001177983 */ /* 0x001ee20000100800 */
[----:B------:R-:W-:Y:S01]  /*ec50*/  PRMT R4, RZ, 0x7610, R4 ;  /* 0x00007610ff047816 */ /* 0x000fe20000000004 */
[----:B------:R-:W-:Y:S02]  /*ec60*/  IMAD.MOV.U32 R5, RZ, RZ, -0x1 ;  /* 0xffffffffff057424 */ /* 0x000fe400078e00ff */
[----:B------:R-:W-:Y:S02]  /*ec70*/  IMAD.MOV.U32 R7, RZ, RZ, -0x1 ;  /* 0xffffffffff077424 */ /* 0x000fe400078e00ff */
[----:B------:R-:W-:Y:S01]  /*ec80*/  IMAD.MOV.U32 R6, RZ, RZ, -0x1 ;  /* 0xffffffffff067424 */ /* 0x000fe200078e00ff */
[----:B--2---:R-:W-:-:S04]  /*ec90*/  ISETP.GE.U32.AND P0, PT, R22, UR4, PT ;  /* 0x0000000416007c0c */ /* 0x004fc8000bf06070 */
[----:B---3--:R-:W-:-:S13]  /*eca0*/  ISETP.GE.U32.AND.EX P0, PT, R23, UR5, PT, P0 ;  /* 0x0000000517007c0c */ /* 0x008fda000bf06100 */
[----:B------:R-:W-:Y:S05]  /*ecb0*/  @P0 BRA `(.L_x_300) ;  /* 0x00000004002c0947 */ /* 0x000fea0003800000 */
[----:B------:R-:W0:Y:S01]  /*ecc0*/  LDC.64 R14, c[0x0][0x628] ;  /* 0x00018a00ff0e7b82 */ /* 0x000e220000000a00 */
[----:B------:R-:W-:Y:S02]  /*ecd0*/  IMAD.MOV.U32 R8, RZ, RZ, R22 ;  /* 0x000000ffff087224 */ /* 0x000fe400078e0016 */
[----:B------:R-:W-:-:S05]  /*ece0*/  IMAD.MOV.U32 R9, RZ, RZ, R23 ;  /* 0x000000ffff097224 */ /* 0x000fca00078e0017 */
[----:B------:R-:W1:Y:S08]  /*ecf0*/  LDC R10, c[0x0][0x630] ;  /* 0x00018c00ff0a7b82 */ /* 0x000e700000000800 */
[----:B------:R-:W2:Y:S01]  /*ed00*/  LDC.64 R16, c[0x0][0x620] ;  /* 0x00018800ff107b82 */ /* 0x000ea20000000a00 */
[----:B0-----:R-:W-:-:S04]  /*ed10*/  ISETP.NE.U32.AND P0, PT, R14, RZ, PT ;  /* 0x000000ff0e00720c */ /* 0x001fc80003f05070 */
[----:B------:R-:W-:-:S13]  /*ed20*/  ISETP.NE.AND.EX P0, PT, R15, RZ, PT, P0 ;  /* 0x000000ff0f00720c */ /* 0x000fda0003f05300 */
[----:B-12---:R-:W-:Y:S05]  /*ed30*/  @!P0 BRA `(.L_x_301) ;  /* 0x0000000000288947 */ /* 0x006fea0003800000 */
[----:B------:R-:W0:Y:S02]  /*ed40*/  LDC R4, c[0x0][0x634] ;  /* 0x00018d00ff047b82 */ /* 0x000e240000000800 */
[----:B0-----:R-:W-:-:S05]  /*ed50*/  IADD3 R9, P0, R22, R4, RZ ;  /* 0x0000000416097210 */ /* 0x001fca0007f1e0ff */
        /* <DEDUP_REMOVED lines=8> */
.L_x_301:
[----:B------:R-:W0:Y:S01]  /*ede0*/  LDC.64 R20, c[0x0][0x640] ;  /* 0x00019000ff147b82 */ /* 0x000e220000000a00 */
[-CC-:B------:R-:W-:Y:S02]  /*edf0*/  SHF.R.U64 R14, R8, R10.reuse, R9.reuse ;  /* 0x0000000a080e7219 */ /* 0x180fe40000001209 */
[----:B------:R-:W-:Y:S02]  /*ee00*/  SHF.R.U32.HI R4, RZ, R10, R9 ;  /* 0x0000000aff047219 */ /* 0x000fe40000011609 */
[----:B------:R-:W-:-:S03]  /*ee10*/  IADD3 R7, P0, RZ, -R14, RZ ;  /* 0x8000000eff077210 */ /* 0x000fc60007f1e0ff */
[----:B------:R-:W1:Y:S02]  /*ee20*/  LDC R8, c[0x0][0x618] ;  /* 0x00018600ff087b82 */ /* 0x000e640000000800 */
[----:B------:R-:W-:Y:S02]  /*ee30*/  IMAD.X R5, RZ, RZ, ~R4, P0 ;  /* 0x000000ffff057224 */ /* 0x000fe400000e0e04 */
[----:B------:R-:W-:Y:S02]  /*ee40*/  IMAD.MOV.U32 R4, RZ, RZ, R22 ;  /* 0x000000ffff047224 */ /* 0x000fe400078e0016 */
[-C--:B------:R-:W-:Y:S02]  /*ee50*/  IMAD R6, R5, R16.reuse, RZ ;  /* 0x0000001005067224 */ /* 0x080fe400078e02ff */
[----:B------:R-:W2:Y:S01]  /*ee60*/  LDC R18, c[0x0][0x608] ;  /* 0x00018200ff127b82 */ /* 0x000ea20000000800 */
[----:B------:R-:W-:Y:S02]  /*ee70*/  IMAD.MOV.U32 R5, RZ, RZ, R23 ;  /* 0x000000ffff057224 */ /* 0x000fe400078e0017 */
[----:B------:R-:W-:-:S05]  /*ee80*/  IMAD.WIDE.U32 R4, R7, R16, R4 ;  /* 0x0000001007047225 */ /* 0x000fca00078e0004 */
[----:B------:R-:W3:Y:S01]  /*ee90*/  LDC R19, c[0x0][0x658] ;  /* 0x00019600ff137b82 */ /* 0x000ee20000000800 */
[----:B------:R-:W-:Y:S01]  /*eea0*/  IMAD R7, R7, R17, R6 ;  /* 0x0000001107077224 */ /* 0x000fe200078e0206 */
[----:B0-----:R-:W-:Y:S01]  /*eeb0*/  ISETP.NE.U32.AND P0, PT, R20, RZ, PT ;  /* 0x000000ff1400720c */ /* 0x001fe20003f05070 */
[----:B------:R-:W-:Y:S02]  /*eec0*/  IMAD.MOV.U32 R6, RZ, RZ, -0x1 ;  /* 0xffffffffff067424 */ /* 0x000fe400078e00ff */
[----:B------:R-:W-:Y:S01]  /*eed0*/  IMAD.IADD R5, R5, 0x1, R7 ;  /* 0x0000000105057824 */ /* 0x000fe200078e0207 */
[----:B------:R-:W-:Y:S02]  /*eee0*/  ISETP.NE.AND.EX P0, PT, R21, RZ, PT, P0 ;  /* 0x000000ff1500720c */ /* 0x000fe40003f05300 */
[----:B------:R-:W0:Y:S02]  /*eef0*/  LDC R17, c[0x0][0x600] ;  /* 0x00018000ff117b82 */ /* 0x000e240000000800 */
[----:B-1----:R-:W-:-:S02]  /*ef00*/  SHF.R.U64 R10, R4, R8, R5 ;  /* 0x00000008040a7219 */ /* 0x002fc40000001205 */
[----:B------:R-:W-:-:S04]  /*ef10*/  SHF.R.U32.HI R5, RZ, R8, R5 ;  /* 0x00000008ff057219 */ /* 0x000fc80000011605 */
[----:B------:R-:W1:Y:S01]  /*ef20*/  LDC R22, c[0x0][0x648] ;  /* 0x00019200ff167b82 */ /* 0x000e620000000800 */
[-CC-:B--2---:R-:W-:Y:S02]  /*ef30*/  SHF.R.U64 R15, R10, R18.reuse, R5.reuse ;  /* 0x000000120a0f7219 */ /* 0x184fe40000001205 */
[----:B------:R-:W-:Y:S01]  /*ef40*/  SHF.R.U32.HI R4, RZ, R18, R5 ;  /* 0x00000012ff047219 */ /* 0x000fe20000011605 */
[----:B------:R-:W-:-:S04]  /*ef50*/  IMAD.MOV.U32 R18, RZ, RZ, 0x1 ;  /* 0x00000001ff127424 */ /* 0x000fc800078e00ff */
[----:B------:R-:W2:Y:S01]  /*ef60*/  LDC R23, c[0x0][0x638] ;  /* 0x00018e00ff177b82 */ /* 0x000ea20000000800 */
[-CC-:B---3--:R-:W-:Y:S02]  /*ef70*/  SHF.R.U64 R16, R15, R19.reuse, R4.reuse ;  /* 0x000000130f107219 */ /* 0x188fe40000001204 */
[-C--:B------:R-:W-:Y:S02]  /*ef80*/  SHF.L.U32 R6, R6, R19.reuse, RZ ;  /* 0x0000001306067219 */ /* 0x080fe400000006ff */
[----:B------:R-:W-:Y:S01]  /*ef90*/  SHF.R.U32.HI R5, RZ, R19, R4 ;  /* 0x00000013ff057219 */ /* 0x000fe20000011604 */
[----:B------:R-:W-:Y:S01]  /*efa0*/  IMAD.MOV.U32 R4, RZ, RZ, R16 ;  /* 0x000000ffff047224 */ /* 0x000fe200078e0010 */
[----:B------:R-:W-:Y:S01]  /*efb0*/  LOP3.LUT R24, RZ, R6, RZ, 0x33, !PT ;  /* 0x00000006ff187212 */ /* 0x000fe200078e33ff */
[----:B------:R-:W3:Y:S01]  /*efc0*/  LDC R25, c[0x0][0x610] ;  /* 0x00018400ff197b82 */ /* 0x000ee20000000800 */
[----:B------:R-:W-:Y:S05]  /*efd0*/  @!P0 BRA `(.L_x_302) ;  /* 0x0000000000288947 */ /* 0x000fea0003800000 */
        /* <DEDUP_REMOVED lines=10> */
.L_x_302:
[----:B-1----:R-:W-:Y:S01]  /*f080*/  SHF.R.U64 R4, R4, R22, R5 ;  /* 0x0000001604047219 */ /* 0x002fe20000001205 */
[----:B0-----:R-:W-:Y:S01]  /*f090*/  VIADD R7, R17, 0xffffffff ;  /* 0xffffffff11077836 */ /* 0x001fe20000000000 */
[----:B------:R-:W-:Y:S01]  /*f0a0*/  SHF.L.U32 R18, R18, R19, RZ ;  /* 0x0000001312127219 */ /* 0x000fe200000006ff */
[----:B------:R-:W-:Y:S01]  /*f0b0*/  @P2 IMAD R0, R11, R12, R2 ;  /* 0x0000000c0b002224 */ /* 0x000fe200078e0202 */
[----:B------:R-:W-:Y:S01]  /*f0c0*/  LOP3.LUT R3, R15, R24, RZ, 0xc0, !PT ;  /* 0x000000180f037212 */ /* 0x000fe200078ec0ff */
[----:B------:R-:W-:Y:S01]  /*f0d0*/  IMAD.MOV R5, RZ, RZ, -R4 ;  /* 0x000000ffff057224 */ /* 0x000fe200078e0a04 */
[----:B------:R-:W-:Y:S01]  /*f0e0*/  LOP3.LUT R7, R10, R7, RZ, 0xc0, !PT ;  /* 0x000000070a077212 */ /* 0x000fe200078ec0ff */
[----:B------:R-:W-:Y:S02]  /*f0f0*/  IMAD.MOV.U32 R6, RZ, RZ, R14 ;  /* 0x000000ffff067224 */ /* 0x000fe400078e000e */
[----:B------:R-:W-:Y:S02]  /*f100*/  IMAD R3, R18, R4, R3 ;  /* 0x0000000412037224 */ /* 0x000fe400078e0203 */
[----:B--2---:R-:W-:-:S02]  /*f110*/  IMAD R2, R5, R23, R16 ;  /* 0x0000001705027224 */ /* 0x004fc400078e0210 */
[----:B---3--:R-:W-:Y:S02]  /*f120*/  IMAD R0, R3, R25, R0 ;  /* 0x0000001903007224 */ /* 0x008fe400078e0200 */
[----:B------:R-:W-:Y:S02]  /*f130*/  IMAD R5, R2, R17, R7 ;  /* 0x0000001102057224 */ /* 0x000fe400078e0207 */
[----:B------:R-:W-:-:S03]  /*f140*/  IMAD.MOV.U32 R4, RZ, RZ, 0x1 ;  /* 0x00000001ff047424 */ /* 0x000fc600078e00ff */
[----:B------:R-:W-:Y:S02]  /*f150*/  SEL R7, R5, R0, !P2 ;  /* 0x0000000005077207 */ /* 0x000fe40005000000 */
[----:B------:R-:W-:-:S07]  /*f160*/  SEL R5, R0, R5, !P2 ;  /* 0x0000000500057207 */ /* 0x000fce0005000000 */
.L_x_300:
[----:B------:R-:W-:-:S08]  /*f170*/  NOP ;  /* 0x0000000000007918 */ /* 0x000fd00000000000 */
[----:B------:R-:W0:-:S00]  /*f180*/  USETMAXREG.DEALLOC.CTAPOOL 0x28 ;  /* 0x00000028000079c8 */ /* 0x000e0000080e0500 */
[----:B------:R-:W-:-:S13]  /*f190*/  ISETP.NE.AND P0, PT, RZ, UR8, PT ;  /* 0x00000008ff007c0c */ /* 0x000fda000bf05270 */
[----:B------:R-:W-:Y:S05]  /*f1a0*/  @P0 EXIT ;  /* 0x000000000000094d */ /* 0x000fea0003800000 */
[----:B0-----:R-:W-:Y:S01]  /*f1b0*/  LOP3.LUT P0, RZ, R4, 0xff, RZ, 0xc0, !PT ;  /* 0x000000ff04ff7812 */ /* 0x001fe2000780c0ff */
[----:B------:R-:W-:Y:S02]  /*f1c0*/  IMAD.MOV.U32 R0, RZ, RZ, 0x1 ;  /* 0x00000001ff007424 */ /* 0x000fe400078e00ff */
[----:B------:R-:W-:-:S10]  /*f1d0*/  IMAD.MOV.U32 R8, RZ, RZ, RZ ;  /* 0x000000ffff087224 */ /* 0x000fd400078e00ff */
[----:B------:R-:W-:Y:S05]  /*f1e0*/  @!P0 BRA `(.L_x_303) ;  /* 0x0000000c009c8947 */ /* 0x000fea0003800000 */
[----:B------:R-:W0:Y:S01]  /*f1f0*/  S2UR UR8, SR_CgaCtaId ;  /* 0x00000000000879c3 */ /* 0x000e220000008800 */
[----:B------:R-:W-:Y:S01]  /*f200*/  ULDC UR4, c[0x0][0x28c] ;  /* 0x0000a30000047ab9 */ /* 0x000fe20000000800 */
[----:B------:R-:W-:Y:S01]  /*f210*/  ULDC UR5, c[0x0][0x600] ;  /* 0x0001800000057ab9 */ /* 0x000fe20000000800 */
[----:B------:R-:W-:Y:S01]  /*f220*/  UIADD3 UR14, UR4, 0x3f, URZ ;  /* 0x0000003f040e7890 */ /* 0x000fe2000fffe03f */
[----:B------:R-:W-:Y:S01]  /*f230*/  BSSY B0, `(.L_x_303) ;  /* 0x00000e2000007945 */ /* 0x000fe20003800000 */
[----:B------:R-:W-:Y:S01]  /*f240*/  ULDC UR11, c[0x0][0x658] ;  /* 0x00019600000b7ab9 */ /* 0x000fe20000000800 */
[----:B------:R-:W-:Y:S01]  /*f250*/  UMOV UR12, 0xffffffff ;  /* 0xffffffff000c7882 */ /* 0x000fe20000000000 */
[----:B------:R-:W-:Y:S01]  /*f260*/  UMOV UR16, 0x1 ;  /* 0x0000000100107882 */ /* 0x000fe20000000000 */
[----:B------:R-:W-:Y:S01]  /*f270*/  USHF.R.S32.HI UR15, URZ, 0x1f, UR14 ;  /* 0x0000001f3f0f7899 */ /* 0x000fe2000801140e */
[----:B------:R-:W-:Y:S01]  /*f280*/  IMAD.MOV.U32 R9, RZ, RZ, 0x1 ;  /* 0x00000001ff097424 */ /* 0x000fe200078e00ff */
[----:B------:R-:W-:Y:S01]  /*f290*/  ULDC UR9, c[0x0][0xc] ;  /* 0x0000030000097ab9 */ /* 0x000fe20000000800 */
[----:B------:R-:W-:Y:S01]  /*f2a0*/  UIADD3 UR4, UR5, -0x1, URZ ;  /* 0xffffffff05047890 */ /* 0x000fe2000fffe03f */
[----:B------:R-:W-:Y:S01]  /*f2b0*/  IMAD.MOV.U32 R0, RZ, RZ, 0x1 ;  /* 0x00000001ff007424 */ /* 0x000fe200078e00ff */
[----:B------:R-:W-:Y:S01]  /*f2c0*/  USHF.L.U32 UR18, UR12, UR11, URZ ;  /* 0x0000000b0c127299 */ /* 0x000fe2000800063f */
[----:B------:R-:W-:Y:S01]  /*f2d0*/  IMAD.MOV.U32 R8, RZ, RZ, RZ ;  /* 0x000000ffff087224 */ /* 0x000fe200078e00ff */
[----:B------:R-:W-:Y:S01]  /*f2e0*/  USHF.L.U32 UR5, UR16, UR11, URZ ;  /* 0x0000000b10057299 */ /* 0x000fe2000800063f */
[----:B------:R-:W-:Y:S01]  /*f2f0*/  ULDC UR12, c[0x0][0x10] ;  /* 0x00000400000c7ab9 */ /* 0x000fe20000000800 */
[----:B------:R-:W-:Y:S01]  /*f300*/  ULEA.HI UR15, UR15, UR14, URZ, 0x6 ;  /* 0x0000000e0f0f7291 */ /* 0x000fe2000f8f303f */
[----:B------:R-:W-:Y:S01]  /*f310*/  UMOV UR22, 0x5 ;  /* 0x0000000500167882 */ /* 0x000fe20000000000 */
[----:B------:R-:W-:-:S02]  /*f320*/  ULOP3.LUT UR29, UR13, 0x2, URZ, 0xfc, !UPT ;  /* 0x000000020d1d7892 */ /* 0x000fc4000f8efc3f */
[----:B------:R-:W-:Y:S02]  /*f330*/  USHF.R.S32.HI UR19, URZ, 0x6, UR15 ;  /* 0x000000063f137899 */ /* 0x000fe4000801140f */
[----:B0-----:R-:W-:Y:S02]  /*f340*/  ULOP3.LUT UR10, UR8, 0x1, URZ, 0xc0, !UPT ;  /* 0x00000001080a7892 */ /* 0x001fe4000f8ec03f */
[----:B------:R-:W-:Y:S02]  /*f350*/  USHF.R.U32.HI UR30, URZ, 0x1, UR8 ;  /* 0x000000013f1e7899 */ /* 0x000fe40008011608 */
[----:B------:R-:W-:Y:S02]  /*f360*/  USHF.L.U32 UR6, UR8, 0x7, URZ ;  /* 0x0000000708067899 */ /* 0x000fe4000800063f */
[----:B------:R-:W-:Y:S02]  /*f370*/  USHF.L.U32 UR7, UR8, 0xd, URZ ;  /* 0x0000000d08077899 */ /* 0x000fe4000800063f */
[----:B------:R-:W-:-:S02]  /*f380*/  ULOP3.LUT UR8, UR8, 0xfffffffe, URZ, 0xc0, !UPT ;  /* 0xfffffffe08087892 */ /* 0x000fc4000f8ec03f */
[----:B------:R-:W-:Y:S02]  /*f390*/  UISETP.GT.U32.AND UP0, UPT, UR10, 0xffff, UPT ;  /* 0x0000ffff0a00788c */ /* 0x000fe4000bf04070 */
[----:B------:R-:W-:Y:S02]  /*f3a0*/  USHF.L.U32 UR20, UR16, UR8, URZ ;  /* 0x0000000810147299 */ /* 0x000fe4000800063f */
[----:B------:R-:W-:Y:S02]  /*f3b0*/  ULOP3.LUT UR11, UR8, 0x1, URZ, 0xfc, !UPT ;  /* 0x00000001080b7892 */ /* 0x000fe4000f8efc3f */
[----:B------:R-:W-:Y:S02]  /*f3c0*/  UIMAD.WIDE.U32 UR8, UR9, UR12, URZ ;  /* 0x0000000c090872a5 */ /* 0x000fe4000f8e003f */
[----:B------:R-:W-:Y:S01]  /*f3d0*/  USEL UR10, UR10, 0xffff, !UP0 ;  /* 0x0000ffff0a0a7887 */ /* 0x000fe2000c000000 */
[----:B------:R-:W-:Y:S01]  /*f3e0*/  ULDC UR12, c[0x0][0x14] ;  /* 0x00000500000c7ab9 */ /* 0x000fe20000000800 */
[----:B------:R-:W-:-:S02]  /*f3f0*/  USHF.L.U32 UR11, UR16, UR11, URZ ;  /* 0x0000000b100b7299 */ /* 0x000fc4000800063f */
[----:B------:R-:W-:Y:S02]  /*f400*/  UIMAD.WIDE.U32 UR24, UR8, UR12, URZ ;  /* 0x0000000c081872a5 */ /* 0x000fe4000f8e003f */
[----:B------:R-:W-:Y:S02]  /*f410*/  UIMAD UR21, UR9, UR12, URZ ;  /* 0x0000000c091572a4 */ /* 0x000fe4000f8e023f */
[----:B------:R-:W-:Y:S02]  /*f420*/  ULOP3.LUT UR10, UR10, 0xffff, URZ, 0xc0, !UPT ;  /* 0x0000ffff0a0a7892 */ /* 0x000fe4000f8ec03f */
[----:B------:R-:W-:Y:S02]  /*f430*/  ULOP3.LUT UR6, UR6, 0x80, URZ, 0xc0, !UPT ;  /* 0x0000008006067892 */ /* 0x000fe4000f8ec03f */
[----:B------:R-:W-:Y:S02]  /*f440*/  ULOP3.LUT UR7, UR7, 0x2000, URZ, 0xc0, !UPT ;  /* 0x0000200007077892 */ /* 0x000fe4000f8ec03f */
[----:B------:R-:W-:-:S02]  /*f450*/  ULOP3.LUT UR18, URZ, UR18, URZ, 0x33, !UPT ;  /* 0x000000123f127292 */ /* 0x000fc4000f8e333f */
[----:B------:R-:W-:Y:S02]  /*f460*/  ULOP3.LUT UR20, UR20, UR11, URZ, 0xfc, !UPT ;  /* 0x0000000b14147292 */ /* 0x000fe4000f8efc3f */
[----:B------:R-:W-:Y:S02]  /*f470*/  UIADD3 UR21, UR25, UR21, URZ ;  /* 0x0000001519157290 */ /* 0x000fe4000fffe03f */
[----:B------:R-:W-:Y:S02]  /*f480*/  USHF.L.U32 UR22, UR22, UR10, URZ ;  /* 0x0000000a16167299 */ /* 0x000fe4000800063f */
[----:B------:R-:W-:Y:S01]  /*f490*/  UIADD3 UR31, UR19, 0x1, URZ ;  /* 0x00000001131f7890 */ /* 0x000fe2000fffe03f */
[----:B------:R-:W-:-:S11]  /*f4a0*/  ULDC.64 UR32, c[0x0][0x198] ;  /* 0x0000660000207ab9 */ /* 0x000fd60000000a00 */
.L_x_314:
[----:B------:R-:W-:-:S03]  /*f4b0*/  UMOV UR8, 0xffffffff ;  /* 0xffffffff00087882 */ /* 0x000fc60000000000 */
[----:B------:R-:W-:Y:S05]  /*f4c0*/  BRA.DIV UR8, `(.L_x_304) ;  /* 0x0000000e08bc7947 */ /* 0x000fea000b800000 */
[----:B------:R-:W-:-:S13]  /*f4d0*/  ELECT P0, URZ, PT ;  /* 0x00000000003f782f */ /* 0x000fda0003800000 */
.L_x_324:
[----:B------:R-:W0:Y:S01]  /*f4e0*/  LDC R2, c[0x0][0x28c] ;  /* 0x0000a300ff027b82 */ /* 0x000e220000000800 */
[----:B------:R-:W-:Y:S01]  /*f4f0*/  BSSY B1, `(.L_x_305) ;  /* 0x000003d000017945 */ /* 0x000fe20003800000 */
[----:B0-----:R-:W-:-:S13]  /*f500*/  ISETP.LT.OR P0, PT, R2, 0x1, !P0 ;  /* 0x000000010200780c */ /* 0x001fda0004701670 */
[----:B------:R-:W-:Y:S05]  /*f510*/  @P0 BRA `(.L_x_306) ;  /* 0x0000000000e80947 */ /* 0x000fea0003800000 */
[----:B------:R-:W-:Y:S01]  /*f520*/  LEA R5, R5, UR30, 0x1 ;  /* 0x0000001e05057c11 */ /* 0x000fe2000f8e08ff */
[----:B------:R-:W-:Y:S01]  /*f530*/  IMAD.MOV.U32 R13, RZ, RZ, RZ ;  /* 0x000000ffff0d7224 */ /* 0x000fe200078e00ff */
[----:B------:R-:W-:Y:S01]  /*f540*/  LEA R7, R7, UR6, 0x8 ;  /* 0x0000000607077c11 */ /* 0x000fe2000f8e40ff */
[----:B------:R-:W-:Y:S02]  /*f550*/  IMAD.U32 R14, RZ, RZ, UR31 ;  /* 0x0000001fff0e7e24 */ /* 0x000fe4000f8e00ff */
[----:B------:R-:W-:Y:S02]  /*f560*/  IMAD.MOV.U32 R2, RZ, RZ, R0 ;  /* 0x000000ffff027224 */ /* 0x000fe400078e0000 */
[----:B------:R-:W-:Y:S02]  /*f570*/  IMAD.MOV.U32 R3, RZ, RZ, R8 ;  /* 0x000000ffff037224 */ /* 0x000fe400078e0008 */
[----:B------:R-:W-:-:S07]  /*f580*/  IMAD.SHL.U32 R10, R5, 0x40, RZ ;  /* 0x00000040050a7824 */ /* 0x000fce00078e00ff */
.L_x_309:
[----:B------:R-:W0:Y:S01]  /*f590*/  S2R R5, SR_CgaCtaId ;  /* 0x0000000000057919 */ /* 0x000e220000008800 */
[----:B------:R-:W-:Y:S01]  /*f5a0*/  MOV R4, 0x400 ;  /* 0x0000040000047802 */ /* 0x000fe20000000f00 */
[----:B------:R-:W1:Y:S03]  /*f5b0*/  S2R R15, SR_TID.X ;  /* 0x00000000000f7919 */ /* 0x000e660000002100 */
[----:B0-----:R-:W-:Y:S02]  /*f5c0*/  LEA R12, R5, R4, 0x18 ;  /* 0x00000004050c7211 */ /* 0x001fe400078ec0ff */
[----:B------:R-:W-:Y:S02]  /*f5d0*/  SHF.L.U32 R4, R2, 0x1f, RZ ;  /* 0x0000001f02047819 */ /* 0x000fe400000006ff */
[----:B-1----:R-:W-:Y:S01]  /*f5e0*/  LOP3.LUT P1, RZ, R15, 0x7f, RZ, 0xc0, !PT ;  /* 0x0000007f0fff7812 */ /* 0x002fe2000782c0ff */
[----:B------:R-:W-:-:S04]  /*f5f0*/  IMAD R11, R3, 0x8, R12 ;  /* 0x00000008030b7824 */ /* 0x000fc800078e020c */
[----:B------:R-:W0:Y:S08]  /*f600*/  SYNCS.PHASECHK.TRANS64.TRYWAIT P0, [R11+URZ+0x18], R4 ;  /* 0x000018040b0075a7 */ /* 0x000e30000800017f */
[----:B------:R-:W1:Y:S01]  /*f610*/  @!P1 LDC R5, c[0x0][0x500] ;  /* 0x00014000ff059b82 */ /* 0x000e620000000800 */
[----:B0-----:R-:W-:Y:S05]  /*f620*/  @!P0 BRA `(.L_x_307) ;  /* 0x0000000c00848947 */ /* 0x001fea0003800000 */
.L_x_325:
[----:B------:R-:W-:Y:S01]  /*f630*/  UPRMT UR8, UR29, 0x9910, URZ ;  /* 0x000099101d087896 */ /* 0x000fe2000800003f */
[----:B-1----:R1:W-:Y:S03]  /*f640*/  @!P1 SYNCS.ARRIVE.TRANS64 RZ, [R11+URZ], R5 ;  /* 0x000000050bff99a7 */ /* 0x0023e6000800003f */
[----:B------:R-:W-:-:S06]  /*f650*/  UISETP.NE.AND UP0, UPT, UR8, 0x2, UPT ;  /* 0x000000020800788c */ /* 0x000fcc000bf05270 */
[----:B------:R-:W-:-:S13]  /*f660*/  PLOP3.LUT P0, PT, PT, PT, UP0, 0x80, 0x0 ;  /* 0x000000000000781c */ /* 0x000fda0003f0f008 */
[----:B-1----:R-:W-:Y:S05]  /*f670*/  @P0 BRA `(.L_x_308) ;  /* 0x0000000000040947 */ /* 0x002fea0003800000 */
[----:B------:R-:W-:Y:S01]  /*f680*/  BPT.TRAP 0x1 ;  /* 0x000000040000795c */ /* 0x000fe20000300000 */
.L_x_308:
[C---:B0-----:R-:W-:Y:S01]  /*f690*/  LEA R4, R3.reuse, UR30, 0x1 ;  /* 0x0000001e03047c11 */ /* 0x041fe2000f8e08ff */
[----:B------:R-:W-:Y:S01]  /*f6a0*/  VIADD R14, R14, 0xffffffff ;  /* 0xffffffff0e0e7836 */ /* 0x000fe20000000000 */
[----:B------:R-:W-:Y:S01]  /*f6b0*/  R2UR UR11, R3 ;  /* 0x00000000030b72ca */ /* 0x000fe200000e0000 */
[----:B------:R-:W-:Y:S01]  /*f6c0*/  UIADD3 UR14, UP0, UR32, 0xf0, URZ ;  /* 0x000000f0200e7890 */ /* 0x000fe2000ff1e03f */
[----:B------:R-:W-:Y:S01]  /*f6d0*/  R2UR UR26, R12 ;  /* 0x000000000c1a72ca */ /* 0x000fe200000e0000 */
[----:B------:R-:W-:Y:S01]  /*f6e0*/  IMAD.U32 R4, R4, 0x1000, R12 ;  /* 0x0000100004047824 */ /* 0x000fe200078e000c */
[----:B------:R-:W-:Y:S01]  /*f6f0*/  R2UR UR27, R10 ;  /* 0x000000000a1b72ca */ /* 0x000fe200000e0000 */
[----:B------:R-:W-:Y:S01]  /*f700*/  UIADD3 UR34, UP1, UR32, 0x1f0, URZ ;  /* 0x000001f020227890 */ /* 0x000fe2000ff3e03f */
[----:B------:R-:W-:Y:S01]  /*f710*/  R2UR UR9, R11 ;  /* 0x000000000b0972ca */ /* 0x000fe200000e0000 */
[----:B------:R-:W-:Y:S01]  /*f720*/  UIADD3.X UR15, URZ, UR33, URZ, UP0, !UPT ;  /* 0x000000213f0f7290 */ /* 0x000fe200087fe43f */
[----:B------:R-:W-:Y:S01]  /*f730*/  R2UR UR8, R4 ;  /* 0x00000000040872ca */ /* 0x000fe200000e0000 */
[----:B------:R-:W-:Y:S01]  /*f740*/  UPRMT UR23, URZ, 0x5410, UR22 ;  /* 0x000054103f177896 */ /* 0x000fe20008000016 */
[----:B------:R-:W-:Y:S01]  /*f750*/  R2UR UR10, R13 ;  /* 0x000000000d0a72ca */ /* 0x000fe200000e0000 */
[----:B------:R-:W-:Y:S01]  /*f760*/  VIADD R3, R3, 0x1 ;  /* 0x0000000103037836 */ /* 0x000fe20000000000 */
[----:B------:R-:W-:Y:S01]  /*f770*/  R2UR UR12, R6 ;  /* 0x00000000060c72ca */ /* 0x000fe200000e0000 */
[----:B------:R-:W-:Y:S01]  /*f780*/  ULEA UR11, UR11, UR7, 0xe ;  /* 0x000000070b0b7291 */ /* 0x000fe2000f8e703f */
[----:B------:R-:W-:Y:S01]  /*f790*/  R2UR UR28, R7 ;  /* 0x00000000071c72ca */ /* 0x000fe200000e0000 */
[----:B------:R-:W-:Y:S01]  /*f7a0*/  UPRMT UR36, URZ, 0x5410, UR20 ;  /* 0x000054103f247896 */ /* 0x000fe20008000014 */
[----:B------:R-:W-:Y:S01]  /*f7b0*/  ISETP.GT.AND P1, PT, R14, 0x1, PT ;  /* 0x000000010e00780c */ /* 0x000fe20003f24270 */
[----:B------:R-:W-:Y:S01]  /*f7c0*/  UIADD3 UR26, UR26, 0x6100, UR11 ;  /* 0x000061001a1a7890 */ /* 0x000fe2000fffe00b */
[----:B------:R-:W-:Y:S01]  /*f7d0*/  ISETP.NE.AND P0, PT, R3, 0x3, PT ;  /* 0x000000030300780c */ /* 0x000fe20003f05270 */
[----:B------:R-:W-:Y:S01]  /*f7e0*/  UIADD3.X UR35, URZ, UR33, URZ, UP1, !UPT ;  /* 0x000000213f237290 */ /* 0x000fe20008ffe43f */
[----:B------:R-:W-:Y:S01]  /*f7f0*/  VIADD R13, R13, 0x40 ;  /* 0x000000400d0d7836 */ /* 0x000fe20000000000 */
[----:B------:R-:W-:Y:S01]  /*f800*/  UIADD3 UR8, UR8, 0x100, URZ ;  /* 0x0000010008087890 */ /* 0x000fe2000fffe03f */
[----:B------:R-:W-:Y:S01]  /*f810*/  SEL R5, RZ, 0x1, P0 ;  /* 0x00000001ff057807 */ /* 0x000fe20000000000 */
[----:B------:R-:W-:Y:S01]  /*f820*/  UMOV UR16, 0x0 ;  /* 0x0000000000107882 */ /* 0x000fe20000000000 */
[----:B------:R-:W-:Y:S01]  /*f830*/  UMOV UR17, 0x10000000 ;  /* 0x1000000000117882 */ /* 0x000fe20000000000 */
[----:B------:R-:W-:Y:S01]  /*f840*/  UMOV UR11, UR27 ;  /* 0x0000001b000b7c82 */ /* 0x000fe20008000000 */
[----:B------:R-:W-:-:S02]  /*f850*/  LOP3.LUT R2, R2, R5, RZ, 0x3c, !PT ;  /* 0x0000000502027212 */ /* 0x000fc400078e3cff */
[----:B------:R-:W-:Y:S02]  /*f860*/  SEL R3, R3, RZ, P0 ;  /* 0x000000ff03037207 */ /* 0x000fe40000000000 */
[----:B------:R0:W-:Y:S02]  /*f870*/  UTMALDG.3D.MULTICAST [UR8], [UR14], UR23, desc[UR16] ;  /* 0x000010080e0073b4 */ /* 0x0001e40008011817 */
[----:B0-----:R-:W-:Y:S01]  /*f880*/  UMOV UR8, UR26 ;  /* 0x0000001a00087c82 */ /* 0x001fe20008000000 */
[----:B------:R-:W-:Y:S02]  /*f890*/  UMOV UR11, UR28 ;  /* 0x0000001c000b7c82 */ /* 0x000fe40008000000 */
[----:B------:R0:W-:Y:S02]  /*f8a0*/  UTMALDG.3D.MULTICAST [UR8], [UR34], UR36, desc[UR16] ;  /* 0x00001008220073b4 */ /* 0x0001e40008011824 */
[----:B0-----:R-:W-:Y:S05]  /*f8b0*/  @P1 BRA `(.L_x_309) ;  /* 0xfffffffc00341947 */ /* 0x001fea000383ffff */
.L_x_306:
[----:B------:R-:W-:Y:S05]  /*f8c0*/  BSYNC B1 ;  /* 0x0000000000017941 */ /* 0x000fea0003800000 */
.L_x_305:
[----:B------:R-:W2:Y:S01]  /*f8d0*/  LDL.LU R15, [R1+0x80] ;  /* 0x00008000010f7983 */ /* 0x000ea20000300800 */
[----:B------:R-:W-:Y:S01]  /*f8e0*/  LOP3.LUT P1, RZ, R9, 0xff, RZ, 0xc0, !PT ;  /* 0x000000ff09ff7812 */ /* 0x000fe2000782c0ff */
[----:B------:R-:W-:Y:S01]  /*f8f0*/  VIADD R8, R8, UR19 ;  /* 0x0000001308087c36 */ /* 0x000fe20008000000 */
[----:B------:R-:W-:Y:S01]  /*f900*/  ULDC.64 UR8, c[0x0][0x650] ;  /* 0x0001940000087ab9 */ /* 0x000fe20000000a00 */
[----:B------:R-:W3:Y:S01]  /*f910*/  LDL.LU R12, [R1+0x84] ;  /* 0x00008400010c7983 */ /* 0x000ee20000300800 */
[----:B------:R-:W-:Y:S01]  /*f920*/  IMAD.U32 R5, RZ, RZ, UR19 ;  /* 0x00000013ff057e24 */ /* 0x000fe2000f8e00ff */
[----:B------:R-:W-:Y:S01]  /*f930*/  UISETP.GE.U32.AND UP0, UPT, UR19, 0x3, UPT ;  /* 0x000000031300788c */ /* 0x000fe2000bf06070 */
[----:B------:R-:W-:Y:S01]  /*f940*/  ISETP.GT.U32.AND P0, PT, R8, 0x2, PT ;  /* 0x000000020800780c */ /* 0x000fe20003f04070 */
[----:B------:R-:W-:Y:S01]  /*f950*/  BSSY B1, `(.L_x_310) ;  /* 0x000006d000017945 */ /* 0x000fe20003800000 */
[----:B------:R-:W-:Y:S01]  /*f960*/  IMAD.MOV.U32 R7, RZ, RZ, -0x1 ;  /* 0xffffffffff077424 */ /* 0x000fe200078e00ff */
[----:B------:R-:W-:Y:S01]  /*f970*/  PRMT R9, RZ, 0x7610, R9 ;  /* 0x00007610ff097816 */ /* 0x000fe20000000009 */
[----:B------:R-:W-:Y:S01]  /*f980*/  IMAD.MOV.U32 R6, RZ, RZ, -0x1 ;  /* 0xffffffffff067424 */ /* 0x000fe200078e00ff */
[----:B------:R-:W-:-:S02]  /*f990*/  ISETP.LT.U32.AND P0, PT, R5, 0x3, P0 ;  /* 0x000000030500780c */ /* 0x000fc40000701070 */
[----:B------:R-:W0:Y:S01]  /*f9a0*/  @P1 S2R R3, SR_CgaCtaId ;  /* 0x0000000000031919 */ /* 0x000e220000008800 */
[----:B------:R-:W-:Y:S02]  /*f9b0*/  @P1 MOV R2, 0x400 ;  /* 0x0000040000021802 */ /* 0x000fe40000000f00 */
[----:B------:R-:W-:Y:S02]  /*f9c0*/  PLOP3.LUT P3, PT, PT, PT, UP0, 0x80, 0x0 ;  /* 0x000000000000781c */ /* 0x000fe40003f6f008 */
[----:B0-----:R-:W-:Y:S01]  /*f9d0*/  @P1 LEA R4, R3, R2, 0x18 ;  /* 0x0000000203041211 */ /* 0x001fe200078ec0ff */
[----:B------:R-:W-:-:S03]  /*f9e0*/  IMAD.WIDE.U32 R2, R8, -0x55555555, RZ ;  /* 0xaaaaaaab08027825 */ /* 0x000fc600078e00ff */
[----:B------:R0:W-:Y:S02]  /*f9f0*/  @P1 SYNCS.ARRIVE.TRANS64.A1T0 RZ, [R4+URZ+0x48], RZ ;  /* 0x000048ff04ff19a7 */ /* 0x0001e4000810003f */
[----:B------:R-:W-:Y:S02]  /*fa00*/  SHF.R.U32.HI R5, RZ, 0x1, R3 ;  /* 0x00000001ff057819 */ /* 0x000fe40000011603 */
[----:B------:R-:W-:Y:S02]  /*fa10*/  SEL R3, RZ, 0x1, !P0 ;  /* 0x00000001ff037807 */ /* 0x000fe40004000000 */
[----:B------:R-:W-:Y:S01]  /*fa20*/  PRMT R2, RZ, 0x7610, R2 ;  /* 0x00007610ff027816 */ /* 0x000fe20000000002 */
[----:B------:R-:W-:Y:S01]  /*fa30*/  IMAD R8, R5, -0x3, R8 ;  /* 0xfffffffd05087824 */ /* 0x000fe200078e0208 */
[----:B------:R-:W-:-:S04]  /*fa40*/  LOP3.LUT R0, R0, R3, RZ, 0x3c, !PT ;  /* 0x0000000300007212 */ /* 0x000fc800078e3cff */
[----:B------:R-:W-:Y:S01]  /*fa50*/  @P3 LOP3.LUT R0, R0, 0x1, R5, 0x78, !PT ;  /* 0x0000000100003812 */ /* 0x000fe200078e7805 */
[----:B------:R-:W-:Y:S01]  /*fa60*/  IMAD.MOV.U32 R5, RZ, RZ, -0x1 ;  /* 0xffffffffff057424 */ /* 0x000fe200078e00ff */
[----:B---3--:R-:W-:-:S04]  /*fa70*/  IADD3 R12, P1, R12, UR24, RZ ;  /* 0x000000180c0c7c10 */ /* 0x008fc8000ff3e0ff */
[----:B--2---:R-:W-:Y:S01]  /*fa80*/  IADD3.X R15, R15, UR21, RZ, P1, !PT ;  /* 0x000000150f0f7c10 */ /* 0x004fe20008ffe4ff */
[----:B------:R0:W-:Y:S01]  /*fa90*/  STL [R1+0x84], R12 ;  /* 0x0000840c01007387 */ /* 0x0001e20000100800 */
[----:B------:R-:W-:-:S03]  /*faa0*/  ISETP.GE.U32.AND P0, PT, R12, UR8, PT ;  /* 0x000000080c007c0c */ /* 0x000fc6000bf06070 */
[----:B------:R0:W-:Y:S01]  /*fab0*/  STL [R1+0x80], R15 ;  /* 0x0000800f01007387 */ /* 0x0001e20000100800 */
[----:B------:R-:W-:-:S13]  /*fac0*/  ISETP.GE.U32.AND.EX P0, PT, R15, UR9, PT, P0 ;  /* 0x000000090f007c0c */ /* 0x000fda000bf06100 */
[----:B0-----:R-:W-:Y:S05]  /*fad0*/  @P0 BRA `(.L_x_311) ;  /* 0x0000000400500947 */ /* 0x001fea0003800000 */
[----:B------:R-:W-:Y:S01]  /*fae0*/  ULDC.64 UR8, c[0x0][0x628] ;  /* 0x00018a0000087ab9 */ /* 0x000fe20000000a00 */
[----:B------:R-:W0:Y:S01]  /*faf0*/  S2R R11, SR_CTAID.X ;  /* 0x00000000000b7919 */ /* 0x000e220000002500 */
[----:B------:R-:W-:Y:S01]  /*fb00*/  ISETP.NE.U32.AND P0, PT, RZ, UR8, PT ;  /* 0x00000008ff007c0c */ /* 0x000fe2000bf05070 */
[----:B------:R-:W-:Y:S01]  /*fb10*/  ULDC UR11, c[0x0][0x630] ;  /* 0x00018c00000b7ab9 */ /* 0x000fe20000000800 */
[----:B------:R-:W-:Y:S01]  /*fb20*/  IMAD.MOV.U32 R2, RZ, RZ, R12 ;  /* 0x000000ffff027224 */ /* 0x000fe200078e000c */
[----:B------:R-:W1:Y:S01]  /*fb30*/  S2R R10, SR_CTAID.Y ;  /* 0x00000000000a7919 */ /* 0x000e620000002600 */
[----:B------:R-:W-:Y:S01]  /*fb40*/  ISETP.NE.AND.EX P0, PT, RZ, UR9, PT, P0 ;  /* 0x00000009ff007c0c */ /* 0x000fe2000bf05300 */
[----:B------:R-:W-:-:S12]  /*fb50*/  IMAD.MOV.U32 R3, RZ, RZ, R15 ;  /* 0x000000ffff037224 */ /* 0x000fd800078e000f */
[----:B------:R-:W-:Y:S05]  /*fb60*/  @!P0 BRA `(.L_x_312) ;  /* 0x0000000000288947 */ /* 0x000fea0003800000 */
[----:B------:R-:W-:Y:S02]  /*fb70*/  ULDC UR10, c[0x0][0x634] ;  /* 0x00018d00000a7ab9 */ /* 0x000fe40000000800 */
[----:B------:R-:W-:-:S05]  /*fb80*/  IADD3 R7, P0, R12, UR10, RZ ;  /* 0x0000000a0c077c10 */ /* 0x000fca000ff1e0ff */
[----:B------:R-:W-:-:S04]  /*fb90*/  IMAD.X R13, RZ, RZ, R15, P0 ;  /* 0x000000ffff0d7224 */ /* 0x000fc800000e060f */
[----:B------:R-:W-:-:S04]  /*fba0*/  IMAD.WIDE.U32 R4, R13, UR8, RZ ;  /* 0x000000080d047c25 */ /* 0x000fc8000f8e00ff */
[----:B------:R-:W-:-:S04]  /*fbb0*/  IMAD.WIDE.U32 R4, P0, R7, UR9, R4 ;  /* 0x0000000907047c25 */ /* 0x000fc8000f800004 */
[----:B------:R-:W-:-:S04]  /*fbc0*/  IMAD.WIDE.U32 R6, R7, UR8, RZ ;  /* 0x0000000807067c25 */ /* 0x000fc8000f8e00ff */
[----:B------:R-:W-:Y:S01]  /*fbd0*/  IMAD.X R3, RZ, RZ, RZ, P0 ;  /* 0x000000ffff037224 */ /* 0x000fe200000e06ff */
[----:B------:R-:W-:Y:S01]  /*fbe0*/  IADD3 RZ, P0, R7, R4, RZ ;  /* 0x0000000407ff7210 */ /* 0x000fe20007f1e0ff */
[----:B------:R-:W-:-:S04]  /*fbf0*/  IMAD.MOV.U32 R2, RZ, RZ, R5 ;  /* 0x000000ffff027224 */ /* 0x000fc800078e0005 */
[----:B------:R-:W-:-:S08]  /*fc00*/  IMAD.WIDE.U32.X R2, R13, UR9, R2, P0 ;  /* 0x000000090d027c25 */ /* 0x000fd000080e0402 */
.L_x_312:
[--C-:B------:R-:W-:Y:S01]  /*fc10*/  SHF.R.U64 R6, R2, UR11, R3.reuse ;  /* 0x0000000b02067c19 */ /* 0x100fe20008001203 */
[----:B------:R-:W-:Y:S01]  /*fc20*/  ULDC.64 UR8, c[0x0][0x620] ;  /* 0x0001880000087ab9 */ /* 0x000fe20000000a00 */
[----:B------:R-:W-:Y:S01]  /*fc30*/  SHF.R.U32.HI R2, RZ, UR11, R3 ;  /* 0x0000000bff027c19 */ /* 0x000fe20008011603 */
[----:B------:R-:W-:Y:S01]  /*fc40*/  IMAD.MOV.U32 R3, RZ, RZ, R15 ;  /* 0x000000ffff037224 */ /* 0x000fe200078e000f */
[----:B------:R-:W-:Y:S01]  /*fc50*/  IADD3 R5, P0, RZ, -R6, RZ ;  /* 0x80000006ff057210 */ /* 0x000fe20007f1e0ff */
[----:B------:R-:W2:Y:S01]  /*fc60*/  LDC R16, c[0x0][0x144] ;  /* 0x00005100ff107b82 */ /* 0x000ea20000000800 */
[----:B0-----:R-:W-:Y:S01]  /*fc70*/  I2FP.F32.U32 R7, R11 ;  /* 0x0000000b00077245 */ /* 0x001fe20000201000 */
[----:B------:R-:W-:Y:S01]  /*fc80*/  ULDC.64 UR14, c[0x0][0x640] ;  /* 0x00019000000e7ab9 */ /* 0x000fe20000000a00 */
[----:B------:R-:W-:Y:S01]  /*fc90*/  ULDC UR10, c[0x0][0x608] ;  /* 0x00018200000a7ab9 */ /* 0x000fe20000000800 */
[----:B------:R-:W-:Y:S01]  /*fca0*/  IMAD.X R2, RZ, RZ, ~R2, P0 ;  /* 0x000000ffff027224 */ /* 0x000fe200000e0e02 */
[----:B------:R-:W-:-:S03]  /*fcb0*/  ISETP.NE.U32.AND P0, PT, RZ, UR14, PT ;  /* 0x0000000eff007c0c */ /* 0x000fc6000bf05070 */
[----:B------:R-:W-:Y:S01]  /*fcc0*/  IMAD R4, R2, UR8, RZ ;  /* 0x0000000802047c24 */ /* 0x000fe2000f8e02ff */
[----:B------:R-:W0:Y:S01]  /*fcd0*/  LDC R13, c[0x0][0x148] ;  /* 0x00005200ff0d7b82 */ /* 0x000e220000000800 */
[----:B------:R-:W-:Y:S01]  /*fce0*/  IMAD.MOV.U32 R2, RZ, RZ, R12 ;  /* 0x000000ffff027224 */ /* 0x000fe200078e000c */
[----:B------:R-:W-:-:S03]  /*fcf0*/  ISETP.NE.AND.EX P0, PT, RZ, UR15, PT, P0 ;  /* 0x0000000fff007c0c */ /* 0x000fc6000bf05300 */
[----:B------:R-:W-:Y:S01]  /*fd00*/  IMAD.WIDE.U32 R2, R5, UR8, R2 ;  /* 0x0000000805027c25 */ /* 0x000fe2000f8e0002 */
[----:B------:R-:W-:-:S03]  /*fd10*/  ULDC UR8, c[0x0][0x150] ;  /* 0x0000540000087ab9 */ /* 0x000fc60000000800 */
[----:B------:R-:W-:Y:S02]  /*fd20*/  IMAD R5, R5, UR9, R4 ;  /* 0x0000000905057c24 */ /* 0x000fe4000f8e0204 */
[----:B------:R-:W-:Y:S01]  /*fd30*/  FMUL R4, R7, UR8 ;  /* 0x0000000807047c20 */ /* 0x000fe20008400000 */
[----:B------:R-:W-:Y:S01]  /*fd40*/  ULDC UR8, c[0x0][0x618] ;  /* 0x0001860000087ab9 */ /* 0x000fe20000000800 */
[----:B------:R-:W-:Y:S01]  /*fd50*/  ULDC UR9, c[0x0][0x154] ;  /* 0x0000550000097ab9 */ /* 0x000fe20000000800 */
[----:B------:R-:W-:-:S03]  /*fd60*/  IMAD.IADD R3, R3, 0x1, R5 ;  /* 0x0000000103037824 */ /* 0x000fc600078e0205 */
[----:B------:R-:W3:Y:S02]  /*fd70*/  F2I.U32.TRUNC.NTZ R4, R4 ;  /* 0x0000000400047305 */ /* 0x000ee4000020f000 */
[----:B------:R-:W-:Y:S02]  /*fd80*/  SHF.R.U64 R7, R2, UR8, R3 ;  /* 0x0000000802077c19 */ /* 0x000fe40008001203 */
[----:B-1----:R-:W-:-:S05]  /*fd90*/  I2FP.F32.U32 R2, R10 ;  /* 0x0000000a00027245 */ /* 0x002fca0000201000 */
[----:B------:R-:W-:Y:S01]  /*fda0*/  FMUL R5, R2, UR9 ;  /* 0x0000000902057c20 */ /* 0x000fe20008400000 */
[----:B------:R-:W-:Y:S01]  /*fdb0*/  SHF.R.U32.HI R2, RZ, UR8, R3 ;  /* 0x00000008ff027c19 */ /* 0x000fe20008011603 */
[----:B------:R-:W-:Y:S02]  /*fdc0*/  ULDC UR8, c[0x0][0x658] ;  /* 0x0001960000087ab9 */ /* 0x000fe40000000800 */
[----:B------:R1:W4:Y:S01]  /*fdd0*/  F2I.U32.TRUNC.NTZ R15, R5 ;  /* 0x00000005000f7305 */ /* 0x000322000020f000 */
[--C-:B------:R-:W-:Y:S02]  /*fde0*/  SHF.R.U64 R14, R7, UR10, R2.reuse ;  /* 0x0000000a070e7c19 */ /* 0x100fe40008001202 */
[----:B------:R-:W-:Y:S01]  /*fdf0*/  SHF.R.U32.HI R3, RZ, UR10, R2 ;  /* 0x0000000aff037c19 */ /* 0x000fe20008011602 */
[----:B---3--:R-:W-:-:S03]  /*fe00*/  IMAD.MOV R2, RZ, RZ, -R4 ;  /* 0x000000ffff027224 */ /* 0x008fc600078e0a04 */
[----:B------:R-:W-:Y:S01]  /*fe10*/  SHF.R.U64 R12, R14, UR8, R3 ;  /* 0x000000080e0c7c19 */ /* 0x000fe20008001203 */
[----:B--2---:R-:W-:Y:S01]  /*fe20*/  IMAD R17, R16, R2, R11 ;  /* 0x0000000210117224 */ /* 0x004fe200078e020b */
[----:B------:R-:W-:-:S03]  /*fe30*/  SHF.R.U32.HI R4, RZ, UR8, R3 ;  /* 0x00000008ff047c19 */ /* 0x000fc60008011603 */
[----:B------:R-:W-:Y:S02]  /*fe40*/  IMAD.MOV.U32 R2, RZ, RZ, R12 ;  /* 0x000000ffff027224 */ /* 0x000fe400078e000c */
[----:B------:R-:W-:Y:S01]  /*fe50*/  IMAD.MOV.U32 R3, RZ, RZ, R4 ;  /* 0x000000ffff037224 */ /* 0x000fe200078e0004 */
[----:B-1--4-:R-:W-:Y:S06]  /*fe60*/  @!P0 BRA `(.L_x_313) ;  /* 0x0000000000288947 */ /* 0x012fec0003800000 */
[----:B------:R-:W-:Y:S02]  /*fe70*/  ULDC UR8, c[0x0][0x64c] ;  /* 0x0001930000087ab9 */ /* 0x000fe40000000800 */
[----:B------:R-:W-:-:S05]  /*fe80*/  IADD3 R3, P0, R12, UR8, RZ ;  /* 0x000000080c037c10 */ /* 0x000fca000ff1e0ff */
[----:B------:R-:W-:-:S04]  /*fe90*/  IMAD.X R11, RZ, RZ, R4, P0 ;  /* 0x000000ffff0b7224 */ /* 0x000fc800000e0604 */
[----:B------:R-:W-:-:S04]  /*fea0*/  IMAD.WIDE.U32 R4, R11, UR14, RZ ;  /* 0x0000000e0b047c25 */ /* 0x000fc8000f8e00ff */
[----:B------:R-:W-:-:S04]  /*feb0*/  IMAD.WIDE.U32 R4, P0, R3, UR15, R4 ;  /* 0x0000000f03047c25 */ /* 0x000fc8000f800004 */
[----:B------:R-:W-:-:S04]  /*fec0*/  IMAD.WIDE.U32 R2, R3, UR14, RZ ;  /* 0x0000000e03027c25 */ /* 0x000fc8000f8e00ff */
[----:B------:R-:W-:Y:S01]  /*fed0*/  IMAD.MOV.U32 R2, RZ, RZ, R5 ;  /* 0x000000ffff027224 */ /* 0x000fe200078e0005 */
[----:B------:R-:W-:Y:S01]  /*fee0*/  IADD3 RZ, P1, R3, R4, RZ ;  /* 0x0000000403ff7210 */ /* 0x000fe20007f3e0ff */
[----:B------:R-:W-:-:S04]  /*fef0*/  IMAD.X R3, RZ, RZ, RZ, P0 ;  /* 0x000000ffff037224 */ /* 0x000fc800000e06ff */
[----:B------:R-:W-:-:S08]  /*ff00*/  IMAD.WIDE.U32.X R2, R11, UR15, R2, P1 ;  /* 0x0000000f0b027c25 */ /* 0x000fd000088e0402 */
.L_x_313:
[----:B------:R-:W-:Y:S01]  /*ff10*/  ULDC UR8, c[0x0][0x648] ;  /* 0x0001920000087ab9 */ /* 0x000fe20000000800 */
[----:B------:R-:W-:Y:S01]  /*ff20*/  IMAD.MOV R15, RZ, RZ, -R15 ;  /* 0x000000ffff0f7224 */ /* 0x000fe200078e0a0f */
[----:B------:R-:W-:Y:S01]  /*ff30*/  SHF.R.U64 R3, R2, UR8, R3 ;  /* 0x0000000802037c19 */ /* 0x000fe20008001203 */
[----:B------:R-:W-:Y:S01]  /*ff40*/  ULDC UR8, c[0x0][0x638] ;  /* 0x00018e0000087ab9 */ /* 0x000fe20000000800 */
[----:B------:R-:W-:Y:S01]  /*ff50*/  LOP3.LUT R2, R14, UR18, RZ, 0xc0, !PT ;  /* 0x000000120e027c12 */ /* 0x000fe2000f8ec0ff */
[----:B0-----:R-:W-:Y:S01]  /*ff60*/  @P2 IMAD R17, R13, R15, R10 ;  /* 0x0000000f0d112224 */ /* 0x001fe200078e020a */
[----:B------:R-:W-:Y:S01]  /*ff70*/  LOP3.LUT R7, R7, UR4, RZ, 0xc0, !PT ;  /* 0x0000000407077c12 */ /* 0x000fe2000f8ec0ff */
[----:B------:R-:W-:Y:S01]  /*ff80*/  IMAD.MOV R5, RZ, RZ, -R3 ;  /* 0x000000ffff057224 */ /* 0x000fe200078e0a03 */
[----:B------:R-:W-:Y:S01]  /*ff90*/  ULDC UR9, c[0x0][0x610] ;  /* 0x0001840000097ab9 */ /* 0x000fe20000000800 */
[----:B------:R-:W-:Y:S02]  /*ffa0*/  IMAD R2, R3, UR5, R2 ;  /* 0x0000000503027c24 */ /* 0x000fe4000f8e0202 */
[----:B------:R-:W-:Y:S01]  /*ffb0*/  IMAD R12, R5, UR8, R12 ;  /* 0x00000008050c7c24 */ /* 0x000fe2000f8e020c */
[----:B------:R-:W-:Y:S01]  /*ffc0*/  ULDC UR8, c[0x0][0x600] ;  /* 0x0001800000087ab9 */ /* 0x000fe20000000800 */
[----:B------:R-:W-:-:S02]  /*ffd0*/  IMAD R5, R2, UR9, R17 ;  /* 0x0000000902057c24 */ /* 0x000fc4000f8e0211 */
[----:B------:R-:W-:Y:S02]  /*ffe0*/  IMAD R12, R12, UR8, R7 ;  /* 0x000000080c0c7c24 */ /* 0x000fe4000f8e0207 */
[----:B------:R-:W-:-:S03]  /*fff0*/  IMAD.MOV.U32 R2, RZ, RZ, 0x1 ;  /* 0x00000001ff027424 */ /* 0x000fc600078e00ff */
[----:B------:R-:W-:Y:S02]  /*10000*/  SEL R7, R12, R5, !P2 ;  /* 0x000000050c077207 */ /* 0x000fe40005000000 */
[----:B------:R-:W-:-:S07]  /*10010*/  SEL R5, R5, R12, !P2 ;  /* 0x0000000c05057207 */ /* 0x000fce0005000000 */
.L_x_311:
[----:B------:R-:W-:Y:S05]  /*10020*/  BSYNC B1 ;  /* 0x0000000000017941 */ /* 0x000fea0003800000 */
.L_x_310:
[----:B------:R-:W-:-:S13]  /*10030*/  LOP3.LUT P0, RZ, R2, 0xff, RZ, 0xc0, !PT ;  /* 0x000000ff02ff7812 */ /* 0x000fda000780c0ff */
[----:B------:R-:W-:Y:S05]  /*10040*/  @P0 BRA `(.L_x_314) ;  /* 0xfffffff400180947 */ /* 0x000fea000383ffff */
[----:B------:R-:W-:Y:S05]  /*10050*/  BSYNC B0 ;  /* 0x0000000000007941 */ /* 0x000fea0003800000 */
.L_x_303:
[----:B------:R-:W-:-:S03]  /*10060*/  UMOV UR8, 0xffffffff ;  /* 0xffffffff00087882 */ /* 0x000fc60000000000 */
[----:B------:R-:W-:Y:S05]  /*10070*/  BRA.DIV UR8, `(.L_x_315) ;  /* 0x0000000608047947 */ /* 0x000fea000b800000 */
[----:B------:R-:W-:-:S13]  /*10080*/  ELECT P0, URZ, PT ;  /* 0x00000000003f782f */ /* 0x000fda0003800000 */
.L_x_328:
[----:B------:R-:W-:Y:S04]  /*10090*/  BSSY B0, `(.L_x_316) ;  /* 0x0000023000007945 */ /* 0x000fe80003800000 */
[----:B------:R-:W-:Y:S05]  /*100a0*/  @!P0 BRA `(.L_x_317) ;  /* 0x0000000000848947 */ /* 0x000fea0003800000 */
[----:B------:R-:W-:-:S04]  /*100b0*/  ULOP3.LUT UR8, UR13, 0x2, URZ, 0xfc, !UPT ;  /* 0x000000020d087892 */ /* 0x000fc8000f8efc3f */
[----:B------:R-:W-:-:S06]  /*100c0*/  UISETP.NE.AND UP0, UPT, UR8, 0x3, UPT ;  /* 0x000000030800788c */ /* 0x000fcc000bf05270 */
[----:B------:R-:W-:-:S13]  /*100d0*/  PLOP3.LUT P0, PT, PT, PT, UP0, 0x80, 0x0 ;  /* 0x000000000000781c */ /* 0x000fda0003f0f008 */
[----:B------:R-:W-:Y:S05]  /*100e0*/  @!P0 BRA `(.L_x_318) ;  /* 0x0000000000048947 */ /* 0x000fea0003800000 */
[----:B------:R-:W-:Y:S01]  /*100f0*/  BPT.TRAP 0x1 ;  /* 0x000000040000795c */ /* 0x000fe20000300000 */
.L_x_318:
[----:B------:R-:W0:Y:S01]  /*10100*/  S2R R3, SR_CgaCtaId ;  /* 0x0000000000037919 */ /* 0x000e220000008800 */
[----:B------:R-:W-:-:S04]  /*10110*/  MOV R2, 0x400 ;  /* 0x0000040000027802 */ /* 0x000fc80000000f00 */
[----:B0-----:R-:W-:Y:S02]  /*10120*/  LEA R3, R3, R2, 0x18 ;  /* 0x0000000203037211 */ /* 0x001fe400078ec0ff */
[----:B------:R-:W-:-:S03]  /*10130*/  SHF.L.U32 R2, R0, 0x1f, RZ ;  /* 0x0000001f00027819 */ /* 0x000fc600000006ff */
[----:B------:R-:W-:-:S04]  /*10140*/  VIADD R3, R3, 0x18 ;  /* 0x0000001803037836 */ /* 0x000fc80000000000 */
[C---:B------:R-:W-:Y:S02]  /*10150*/  IMAD R7, R8.reuse, 0x8, R3 ;  /* 0x0000000808077824 */ /* 0x040fe400078e0203 */
[----:B------:R-:W-:Y:S02]  /*10160*/  VIADD R8, R8, 0x1 ;  /* 0x0000000108087836 */ /* 0x000fe40000000000 */
[----:B------:R-:W0:Y:S03]  /*10170*/  SYNCS.PHASECHK.TRANS64.TRYWAIT P0, [R7+URZ], R2 ;  /* 0x00000002070075a7 */ /* 0x000e26000800017f */
[----:B------:R-:W-:-:S04]  /*10180*/  ISETP.NE.AND P1, PT, R8, 0x3, PT ;  /* 0x000000030800780c */ /* 0x000fc80003f25270 */
[----:B------:R-:W-:Y:S02]  /*10190*/  SEL R5, RZ, 0x1, P1 ;  /* 0x00000001ff057807 */ /* 0x000fe40000800000 */
[----:B------:R-:W-:Y:S02]  /*101a0*/  SEL R8, R8, RZ, P1 ;  /* 0x000000ff08087207 */ /* 0x000fe40000800000 */
[----:B------:R-:W-:-:S03]  /*101b0*/  LOP3.LUT R5, R0, R5, RZ, 0x3c, !PT ;  /* 0x0000000500057212 */ /* 0x000fc600078e3cff */
[----:B------:R-:W-:Y:S01]  /*101c0*/  IMAD R9, R8, 0x8, R3 ;  /* 0x0000000808097824 */ /* 0x000fe200078e0203 */
[----:B------:R-:W-:Y:S01]  /*101d0*/  SHF.L.U32 R4, R5, 0x1f, RZ ;  /* 0x0000001f05047819 */ /* 0x000fe200000006ff */
[----:B0-----:R-:W-:Y:S06]  /*101e0*/  @!P0 BRA `(.L_x_319) ;  /* 0x0000000000c88947 */ /* 0x001fec0003800000 */
.L_x_329:
[----:B------:R-:W1:Y:S01]  /*101f0*/  SYNCS.PHASECHK.TRANS64.TRYWAIT P0, [R9+URZ], R4 ;  /* 0x00000004090075a7 */ /* 0x000e62000800017f */
[----:B------:R-:W-:-:S05]  /*10200*/  VIADD R0, R8, 0x1 ;  /* 0x0000000108007836 */ /* 0x000fca0000000000 */
[----:B------:R-:W-:-:S04]  /*10210*/  ISETP.NE.AND P1, PT, R0, 0x3, PT ;  /* 0x000000030000780c */ /* 0x000fc80003f25270 */
[----:B0-----:R-:W-:Y:S02]  /*10220*/  SEL R2, RZ, 0x1, P1 ;  /* 0x00000001ff027807 */ /* 0x001fe40000800000 */
[----:B------:R-:W-:Y:S02]  /*10230*/  SEL R0, R0, RZ, P1 ;  /* 0x000000ff00007207 */ /* 0x000fe40000800000 */
[----:B------:R-:W-:Y:S01]  /*10240*/  LOP3.LUT R2, R5, R2, RZ, 0x3c, !PT ;  /* 0x0000000205027212 */ /* 0x000fe200078e3cff */
[----:B-1----:R-:W-:Y:S06]  /*10250*/  @!P0 BRA `(.L_x_320) ;  /* 0x0000000000c08947 */ /* 0x002fec0003800000 */
.L_x_330:
[----:B------:R-:W-:Y:S01]  /*10260*/  IMAD R3, R0, 0x8, R3 ;  /* 0x0000000800037824 */ /* 0x000fe200078e0203 */
[----:B------:R-:W-:-:S07]  /*10270*/  SHF.L.U32 R0, R2, 0x1f, RZ ;  /* 0x0000001f02007819 */ /* 0x000fce00000006ff */
.L_x_321:
[----:B-1----:R1:W2:Y:S02]  /*10280*/  SYNCS.PHASECHK.TRANS64.TRYWAIT P0, [R3+URZ], R0 ;  /* 0x00000000030075a7 */ /* 0x0022a4000800017f */
[----:B--2---:R-:W-:Y:S05]  /*10290*/  @!P0 NANOSLEEP.SYNCS 0x989680 ;  /* 0x009896800000895d */ /* 0x004fea0003900000 */
[----:B------:R-:W2:Y:S02]  /*102a0*/  @!P0 SYNCS.PHASECHK.TRANS64 P0, [R3+URZ], R0 ;  /* 0x00000000030085a7 */ /* 0x000ea4000800007f */
[----:B--2---:R-:W-:Y:S05]  /*102b0*/  @!P0 BRA `(.L_x_321) ;  /* 0xfffffffc00f08947 */ /* 0x004fea000383ffff */
.L_x_317:
[----:B------:R-:W-:Y:S05]  /*102c0*/  BSYNC B0 ;  /* 0x0000000000007941 */ /* 0x000fea0003800000 */
.L_x_316:
[----:B------:R-:W-:Y:S05]  /*102d0*/  EXIT ;  /* 0x000000000000794d */ /* 0x000fea0003800000 */
.L_x_21:
[----:B-1----:R-:W-:-:S04]  /*102e0*/  IMAD.U32 R3, RZ, RZ, UR6 ;  /* 0x00000006ff037e24 */ /* 0x002fc8000f8e00ff */
[----:B------:R1:W2:Y:S03]  /*102f0*/  SYNCS.PHASECHK.TRANS64.TRYWAIT P0, [R3+URZ], R0 ;  /* 0x00000000030075a7 */ /* 0x0002a6000800017f */
[----:B--2---:R-:W-:Y:S05]  /*10300*/  @!P0 NANOSLEEP.SYNCS 0x989680 ;  /* 0x009896800000895d */ /* 0x004fea0003900000 */
[----:B------:R-:W2:Y:S02]  /*10310*/  @!P0 SYNCS.PHASECHK.TRANS64 P0, [R3+URZ], R0 ;  /* 0x00000000030085a7 */ /* 0x000ea4000800007f */
[----:B--2---:R-:W-:Y:S05]  /*10320*/  @!P0 BRA `(.L_x_21) ;  /* 0xfffffffc00ec8947 */ /* 0x004fea000383ffff */
[----:B------:R-:W-:Y:S05]  /*10330*/  BRA `(.L_x_20) ;  /* 0xffffff1800b47947 */ /* 0x000fea000383ffff */
.L_x_27:
[----:B-----5:R1:W-:Y:S02]  /*10340*/  STL [R1+0x90], R0 ;  /* 0x0000900001007387 */ /* 0x0203e40000100800 */
[----:B-1----:R-:W-:-:S04]  /*10350*/  IMAD.U32 R0, RZ, RZ, UR9 ;  /* 0x00000009ff007e24 */ /* 0x002fc8000f8e00ff */
[----:B------:R1:W3:Y:S03]  /*10360*/  SYNCS.PHASECHK.TRANS64.TRYWAIT P0, [R0+URZ], R229 ;  /* 0x000000e5000075a7 */ /* 0x0002e6000800017f */
[----:B---3--:R-:W-:Y:S05]  /*10370*/  @!P0 NANOSLEEP.SYNCS 0x989680 ;  /* 0x009896800000895d */ /* 0x008fea0003900000 */
[----:B------:R1:W3:Y:S02]  /*10380*/  @!P0 SYNCS.PHASECHK.TRANS64 P0, [R0+URZ], R229 ;  /* 0x000000e5000085a7 */ /* 0x0002e4000800007f */
[----:B-1----:R1:W5:Y:S02]  /*10390*/  LDL.LU R0, [R1+0x90] ;  /* 0x0000900001007983 */ /* 0x0023640000300800 */
[----:B-1-3--:R-:W-:Y:S05]  /*103a0*/  @!P0 BRA `(.L_x_27) ;  /* 0xfffffffc00e48947 */ /* 0x00afea000383ffff */
[----:B------:R-:W-:Y:S05]  /*103b0*/  BRA `(.L_x_26) ;  /* 0xffffff2c00287947 */ /* 0x000fea000383ffff */
.L_x_304:
[----:B------:R-:W-:Y:S01]  /*103c0*/  BSSY B1, `(.L_x_322) ;  /* 0x0000006000017945 */ /* 0x000fe20003800000 */
[----:B------:R-:W-:-:S07]  /*103d0*/  IMAD.MOV.U32 R2, RZ, RZ, -0x1 ;  /* 0xffffffffff027424 */ /* 0x000fce00078e00ff */
[----:B------:R-:W-:Y:S05]  /*103e0*/  WARPSYNC.COLLECTIVE R2, `(.L_x_323) ;  /* 0x00000000020c7348 */ /* 0x000fea0003c00000 */
[----:B------:R-:W-:Y:S02]  /*103f0*/  ELECT P0, UR62, PT ;  /* 0x00000000003e782f */ /* 0x000fe40003800000 */
[----:B------:R-:W-:Y:S01]  /*10400*/  MOV R2, UR62 ;  /* 0x0000003e00027c02 */ /* 0x000fe20008000f00 */
[----:B------:R-:W-:Y:S10]  /*10410*/  ENDCOLLECTIVE ;  /* 0x000000000000791b */ /* 0x000ff40003800000 */
.L_x_323:
[----:B------:R-:W-:Y:S05]  /*10420*/  BSYNC B1 ;  /* 0x0000000000017941 */ /* 0x000fea0003800000 */
.L_x_322:
[----:B------:R-:W-:Y:S05]  /*10430*/  BRA `(.L_x_324) ;  /* 0xfffffff000287947 */ /* 0x000fea000383ffff */
.L_x_307:
[----:B0-----:R0:W2:Y:S02]  /*10440*/  SYNCS.PHASECHK.TRANS64.TRYWAIT P0, [R11+URZ+0x18], R4 ;  /* 0x000018040b0075a7 */ /* 0x0010a4000800017f */
[----:B--2---:R-:W-:Y:S05]  /*10450*/  @!P0 NANOSLEEP.SYNCS 0x989680 ;  /* 0x009896800000895d */ /* 0x004fea0003900000 */
[----:B------:R-:W2:Y:S02]  /*10460*/  @!P0 SYNCS.PHASECHK.TRANS64 P0, [R11+URZ+0x18], R4 ;  /* 0x000018040b0085a7 */ /* 0x000ea4000800007f */
[----:B--2---:R-:W-:Y:S05]  /*10470*/  @!P0 BRA `(.L_x_307) ;  /* 0xfffffffc00f08947 */ /* 0x004fea000383ffff */
[----:B------:R-:W-:Y:S05]  /*10480*/  BRA `(.L_x_325) ;  /* 0xfffffff000687947 */ /* 0x000fea000383ffff */
.L_x_315:
[----:B------:R-:W-:Y:S01]  /*10490*/  BSSY B0, `(.L_x_326) ;  /* 0x0000006000007945 */ /* 0x000fe20003800000 */
[----:B------:R-:W-:-:S07]  /*104a0*/  IMAD.MOV.U32 R2, RZ, RZ, -0x1 ;  /* 0xffffffffff027424 */ /* 0x000fce00078e00ff */
[----:B------:R-:W-:Y:S05]  /*104b0*/  WARPSYNC.COLLECTIVE R2, `(.L_x_327) ;  /* 0x00000000020c7348 */ /* 0x000fea0003c00000 */
[----:B------:R-:W-:Y:S02]  /*104c0*/  ELECT P0, UR62, PT ;  /* 0x00000000003e782f */ /* 0x000fe40003800000 */
[----:B------:R-:W-:Y:S01]  /*104d0*/  MOV R2, UR62 ;  /* 0x0000003e00027c02 */ /* 0x000fe20008000f00 */
[----:B------:R-:W-:Y:S10]  /*104e0*/  ENDCOLLECTIVE ;  /* 0x000000000000791b */ /* 0x000ff40003800000 */
.L_x_327:
[----:B------:R-:W-:Y:S05]  /*104f0*/  BSYNC B0 ;  /* 0x0000000000007941 */ /* 0x000fea0003800000 */
.L_x_326:
[----:B------:R-:W-:Y:S05]  /*10500*/  BRA `(.L_x_328) ;  /* 0xfffffff800e07947 */ /* 0x000fea000383ffff */
.L_x_319:
[----:B0-----:R0:W1:Y:S02]  /*10510*/  SYNCS.PHASECHK.TRANS64.TRYWAIT P0, [R7+URZ], R2 ;  /* 0x00000002070075a7 */ /* 0x001064000800017f */
[----:B-1----:R-:W-:Y:S05]  /*10520*/  @!P0 NANOSLEEP.SYNCS 0x989680 ;  /* 0x009896800000895d */ /* 0x002fea0003900000 */
[----:B------:R-:W1:Y:S02]  /*10530*/  @!P0 SYNCS.PHASECHK.TRANS64 P0, [R7+URZ], R2 ;  /* 0x00000002070085a7 */ /* 0x000e64000800007f */
[----:B-1----:R-:W-:Y:S05]  /*10540*/  @!P0 BRA `(.L_x_319) ;  /* 0xfffffffc00f08947 */ /* 0x002fea000383ffff */
[----:B------:R-:W-:Y:S05]  /*10550*/  BRA `(.L_x_329) ;  /* 0xfffffffc00247947 */ /* 0x000fea000383ffff */
.L_x_320:
[----:B0-----:R0:W1:Y:S02]  /*10560*/  SYNCS.PHASECHK.TRANS64.TRYWAIT P0, [R9+URZ], R4 ;  /* 0x00000004090075a7 */ /* 0x001064000800017f */
[----:B-1----:R-:W-:Y:S05]  /*10570*/  @!P0 NANOSLEEP.SYNCS 0x989680 ;  /* 0x009896800000895d */ /* 0x002fea0003900000 */
[----:B------:R-:W1:Y:S02]  /*10580*/  @!P0 SYNCS.PHASECHK.TRANS64 P0, [R9+URZ], R4 ;  /* 0x00000004090085a7 */ /* 0x000e64000800007f */
[----:B-1----:R-:W-:Y:S05]  /*10590*/  @!P0 BRA `(.L_x_320) ;  /* 0xfffffffc00f08947 */ /* 0x002fea000383ffff */
[----:B------:R-:W-:Y:S05]  /*105a0*/  BRA `(.L_x_330) ;  /* 0xfffffffc002c7947 */ /* 0x000fea000383ffff */
.L_x_331:
[----:B------:R-:W-:-:S00]  /*105b0*/  BRA `(.L_x_331) ;  /* 0xfffffffc00fc7947 */ /* 0x000fc0000383ffff */
[----:B------:R-:W-:-:S00]  /*105c0*/  NOP ;  /* 0x0000000000007918 */ /* 0x000fc00000000000 */
        /* <DEDUP_REMOVED lines=11> */
.L_x_332:


//--------------------- .nv.shared._ZN7cutlass13device_kernelINS_4gemm6kernel13GemmUniversalIN4cute5tupleIJiiiiEEENS1_10collective13CollectiveMmaINS1_37MainloopSm90TmaGmmaWarpSpecializedFP8ILi3ENS5_IJNS4_1CILi2EEESB_NSA_ILi1EEEEEENS1_35KernelTmaWarpSpecializedCooperativeEEENS5_IJNSA_ILi128EEENSA_ILi256EEENSA_ILi64EEEEEENS_12float_e4m3_tENS5_IJlSC_lEEESK_SL_NS4_8TiledMMAINS4_8MMA_AtomIJNS4_4SM904GMMA31MMA_64x256x32_F32E4M3E4M3_SS_TNILNSP_7ScaleInE1ELSR_1EEEEEENS4_6LayoutINS5_IJSB_SC_SC_EEENS5_IJSC_NSA_ILi0EEESW_EEEEENS5_IJNS4_10UnderscoreESZ_SZ_EEEEENS4_23SM90_TMA_LOAD_MULTICASTENS4_14ComposedLayoutINS4_7SwizzleILi2ELi4ELi3EEENS4_18smem_ptr_flag_bitsILi8EEENSU_INS5_IJNSA_ILi8EEESI_EEENS5_IJSI_SC_EEEEEEEvNS4_8identityES12_S1C_vS1D_EENS_8epilogue10collective6detail29Sm90TmaWarpSpecializedAdapterINS1G_15DefaultEpilogueISK_SL_SL_NS1F_6thread17LinearCombinationISK_Li1EffLNS1K_9ScaleType4KindE0ELNS_15FloatRoundStyleE2ESK_EENS1_15EpilogueDefaultEEEEEvvEEEEvNT_6ParamsE --------------------------
	.section	.nv.shared._ZN7cutlass13device_kernelINS_4gemm6kernel13GemmUniversalIN4cute5tupleIJiiiiEEENS1_10collective13CollectiveMmaINS1_37MainloopSm90TmaGmmaWarpSpecializedFP8ILi3ENS5_IJNS4_1CILi2EEESB_NSA_ILi1EEEEEENS1_35KernelTmaWarpSpecializedCooperativeEEENS5_IJNSA_ILi128EEENSA_ILi256EEENSA_ILi64EEEEEENS_12float_e4m3_tENS5_IJlSC_lEEESK_SL_NS4_8TiledMMAINS4_8MMA_AtomIJNS4_4SM904GMMA31MMA_64x256x32_F32E4M3E4M3_SS_TNILNSP_7ScaleInE1ELSR_1EEEEEENS4_6LayoutINS5_IJSB_SC_SC_EEENS5_IJSC_NSA_ILi0EEESW_EEEEENS5_IJNS4_10UnderscoreESZ_SZ_EEEEENS4_23SM90_TMA_LOAD_MULTICASTENS4_14ComposedLayoutINS4_7SwizzleILi2ELi4ELi3EEENS4_18smem_ptr_flag_bitsILi8EEENSU_INS5_IJNSA_ILi8EEESI_EEENS5_IJSI_SC_EEEEEEEvNS4_8identityES12_S1C_vS1D_EENS_8epilogue10collective6detail29Sm90TmaWarpSpecializedAdapterINS1G_15DefaultEpilogueISK_SL_SL_NS1F_6thread17LinearCombinationISK_Li1EffLNS1K_9ScaleType4KindE0ELNS_15FloatRoundStyleE2ESK_EENS1_15EpilogueDefaultEEEEEvvEEEEvNT_6ParamsE,"aw",@nobits
	.sectionflags	@""
	.align	16
	.zero		1024


//--------------------- .nv.shared.reserved.0     --------------------------
	.section	.nv.shared.reserved.0,"aw",@nobits
	.weak		__nv_reservedSMEM_offset_0_alias
	.size		__nv_reservedSMEM_offset_0_alias, 0, 0
	.other		__nv_reservedSMEM_offset_0_alias,@"STO_CUDA_RESERVED_SHARED STV_DEFAULT"
__nv_reservedSMEM_offset_0_alias:
	.zero		0


//--------------------- .nv.global                --------------------------
	.section	.nv.global,"aw",@nobits
.nv.global:
	.type		_ZN39_INTERNAL_463d13a7_4_k_cu_3d50eb5e_52334cute1_E,@object
	.size		_ZN39_INTERNAL_463d13a7_4_k_cu_3d50eb5e_52334cute1_E,(_ZN39_INTERNAL_463d13a7_4_k_cu_3d50eb5e_52334cuda3std3__45__cpo6cbeginE - _ZN39_INTERNAL_463d13a7_4_k_cu_3d50eb5e_52334cute1_E)
_ZN39_INTERNAL_463d13a7_4_k_cu_3d50eb5e_52334cute1_E:
	.zero		1
	.type		_ZN39_INTERNAL_463d13a7_4_k_cu_3d50eb5e_52334cuda3std3__45__cpo6cbeginE,@object
	.size		_ZN39_INTERNAL_463d13a7_4_k_cu_3d50eb5e_52334cuda3std3__45__cpo6cbeginE,(_ZN39_INTERNAL_463d13a7_4_k_cu_3d50eb5e_52334cuda3std3__48in_placeE - _ZN39_INTERNAL_463d13a7_4_k_cu_3d50eb5e_52334cuda3std3__45__cpo6cbeginE)
_ZN39_INTERNAL_463d13a7_4_k_cu_3d50eb5e_52334cuda3std3__45__cpo6cbeginE:
	.zero		1
	.type		_ZN39_INTERNAL_463d13a7_4_k_cu_3d50eb5e_52334cuda3std3__48in_placeE,@object
	.size		_ZN39_INTERNAL_463d13a7_4_k_cu_3d50eb5e_52334cuda3std3__48in_placeE,(_ZN39_INTERNAL_463d13a7_4_k_cu_3d50eb5e_52334cuda3std6ranges3__45__cpo9iter_moveE - _ZN39_INTERNAL_463d13a7_4_k_cu_3d50eb5e_52334cuda3std3__48in_placeE)
_ZN39_INTERNAL_463d13a7_4_k_cu_3d50eb5e_52334cuda3std3__48in_placeE:
	.zero		1
	.type		_ZN39_INTERNAL_463d13a7_4_k_cu_3d50eb5e_52334cuda3std6ranges3__45__cpo9iter_moveE,@object
	.size		_ZN39_INTERNAL_463d13a7_4_k_cu_3d50eb5e_52334cuda3std6ranges3__45__cpo9iter_moveE,(_ZN39_INTERNAL_463d13a7_4_k_cu_3d50eb5e_52334cuda3std3__45__cpo5beginE - _ZN39_INTERNAL_463d13a7_4_k_cu_3d50eb5e_52334cuda3std6ranges3__45__cpo9iter_moveE)
_ZN39_INTERNAL_463d13a7_4_k_cu_3d50eb5e_52334cuda3std6ranges3__45__cpo9iter_moveE:
	.zero		1
	.type		_ZN39_INTERNAL_463d13a7_4_k_cu_3d50eb5e_52334cuda3std3__45__cpo5beginE,@object
	.size		_ZN39_INTERNAL_463d13a7_4_k_cu_3d50eb5e_52334cuda3std3__45__cpo5beginE,(_ZN39_INTERNAL_463d13a7_4_k_cu_3d50eb5e_52334cuda3std3__441_GLOBAL__N__463d13a7_4_k_cu_3d50eb5e_52336ignoreE - _ZN39_INTERNAL_463d13a7_4_k_cu_3d50eb5e_52334cuda3std3__45__cpo5beginE)
_ZN39_INTERNAL_463d13a7_4_k_cu_3d50eb5e_52334cuda3std3__45__cpo5beginE:
	.zero		1
	.type		_ZN39_INTERNAL_463d13a7_4_k_cu_3d50eb5e_52334cuda3std3__441_GLOBAL__N__463d13a7_4_k_cu_3d50eb5e_52336ignoreE,@object
	.size		_ZN39_INTERNAL_463d13a7_4_k_cu_3d50eb5e_52334cuda3std3__441_GLOBAL__N__463d13a7_4_k_cu_3d50eb5e_52336ignoreE,(_ZN39_INTERNAL_463d13a7_4_k_cu_3d50eb5e_52334cute7productE - _ZN39_INTERNAL_463d13a7_4_k_cu_3d50eb5e_52334cuda3std3__441_GLOBAL__N__463d13a7_4_k_cu_3d50eb5e_52336ignoreE)
_ZN39_INTERNAL_463d13a7_4_k_cu_3d50eb5e_52334cuda3std3__441_GLOBAL__N__463d13a7_4_k_cu_3d50eb5e_52336ignoreE:
	.zero		1
	.type		_ZN39_INTERNAL_463d13a7_4_k_cu_3d50eb5e_52334cute7productE,@object
	.size		_ZN39_INTERNAL_463d13a7_4_k_cu_3d50eb5e_52334cute7productE,(_ZN39_INTERNAL_463d13a7_4_k_cu_3d50eb5e_52334cuda3std3__45__cpo3endE - _ZN39_INTERNAL_463d13a7_4_k_cu_3d50eb5e_52334cute7productE)
_ZN39_INTERNAL_463d13a7_4_k_cu_3d50eb5e_52334cute7productE:
	.zero		1
	.type		_ZN39_INTERNAL_463d13a7_4_k_cu_3d50eb5e_52334cuda3std3__45__cpo3endE,@object
	.size		_ZN39_INTERNAL_463d13a7_4_k_cu_3d50eb5e_52334cuda3std3__45__cpo3endE,(_ZN39_INTERNAL_463d13a7_4_k_cu_3d50eb5e_52334cuda3std3__419piecewise_constructE - _ZN39_INTERNAL_463d13a7_4_k_cu_3d50eb5e_52334cuda3std3__45__cpo3endE)
_ZN39_INTERNAL_463d13a7_4_k_cu_3d50eb5e_52334cuda3std3__45__cpo3endE:
	.zero		1
	.type		_ZN39_INTERNAL_463d13a7_4_k_cu_3d50eb5e_52334cuda3std3__419piecewise_constructE,@object
	.size		_ZN39_INTERNAL_463d13a7_4_k_cu_3d50eb5e_52334cuda3std3__419piecewise_constructE,(_ZN39_INTERNAL_463d13a7_4_k_cu_3d50eb5e_52334cuda3std3__45__cpo4cendE - _ZN39_INTERNAL_463d13a7_4_k_cu_3d50eb5e_52334cuda3std3__419piecewise_constructE)
_ZN39_INTERNAL_463d13a7_4_k_cu_3d50eb5e_52334cuda3std3__419piecewise_constructE:
	.zero		1
	.type		_ZN39_INTERNAL_463d13a7_4_k_cu_3d50eb5e_52334cuda3std3__45__cpo4cendE,@object
	.size		_ZN39_INTERNAL_463d13a7_4_k_cu_3d50eb5e_52334cuda3std3__45__cpo4cendE,(_ZN39_INTERNAL_463d13a7_4_k_cu_3d50eb5e_52334cuda3std6ranges3__45__cpo4swapE - _ZN39_INTERNAL_463d13a7_4_k_cu_3d50eb5e_52334cuda3std3__45__cpo4cendE)
_ZN39_INTERNAL_463d13a7_4_k_cu_3d50eb5e_52334cuda3std3__45__cpo4cendE:
	.zero		1
	.type		_ZN39_INTERNAL_463d13a7_4_k_cu_3d50eb5e_52334cuda3std6ranges3__45__cpo4swapE,@object
	.size		_ZN39_INTERNAL_463d13a7_4_k_cu_3d50eb5e_52334cuda3std6ranges3__45__cpo4swapE,(.L_7 - _ZN39_INTERNAL_463d13a7_4_k_cu_3d50eb5e_52334cuda3std6ranges3__45__cpo4swapE)
_ZN39_INTERNAL_463d13a7_4_k_cu_3d50eb5e_52334cuda3std6ranges3__45__cpo4swapE:
	.zero		1
.L_7:


//--------------------- .nv.constant0._ZN7cutlass13device_kernelINS_4gemm6kernel13GemmUniversalIN4cute5tupleIJiiiiEEENS1_10collective13CollectiveMmaINS1_37MainloopSm90TmaGmmaWarpSpecializedFP8ILi3ENS5_IJNS4_1CILi2EEESB_NSA_ILi1EEEEEENS1_35KernelTmaWarpSpecializedCooperativeEEENS5_IJNSA_ILi128EEENSA_ILi256EEENSA_ILi64EEEEEENS_12float_e4m3_tENS5_IJlSC_lEEESK_SL_NS4_8TiledMMAINS4_8MMA_AtomIJNS4_4SM904GMMA31MMA_64x256x32_F32E4M3E4M3_SS_TNILNSP_7ScaleInE1ELSR_1EEEEEENS4_6LayoutINS5_IJSB_SC_SC_EEENS5_IJSC_NSA_ILi0EEESW_EEEEENS5_IJNS4_10UnderscoreESZ_SZ_EEEEENS4_23SM90_TMA_LOAD_MULTICASTENS4_14ComposedLayoutINS4_7SwizzleILi2ELi4ELi3EEENS4_18smem_ptr_flag_bitsILi8EEENSU_INS5_IJNSA_ILi8EEESI_EEENS5_IJSI_SC_EEEEEEEvNS4_8identityES12_S1C_vS1D_EENS_8epilogue10collective6detail29Sm90TmaWarpSpecializedAdapterINS1G_15DefaultEpilogueISK_SL_SL_NS1F_6thread17LinearCombinationISK_Li1EffLNS1K_9ScaleType4KindE0ELNS_15FloatRoundStyleE2ESK_EENS1_15EpilogueDefaultEEEEEvvEEEEvNT_6ParamsE --------------------------
	.section	.nv.constant0._ZN7cutlass13device_kernelINS_4gemm6kernel13GemmUniversalIN4cute5tupleIJiiiiEEENS1_10collective13CollectiveMmaINS1_37MainloopSm90TmaGmmaWarpSpecializedFP8ILi3ENS5_IJNS4_1CILi2EEESB_NSA_ILi1EEEEEENS1_35KernelTmaWarpSpecializedCooperativeEEENS5_IJNSA_ILi128EEENSA_ILi256EEENSA_ILi64EEEEEENS_12float_e4m3_tENS5_IJlSC_lEEESK_SL_NS4_8TiledMMAINS4_8MMA_AtomIJNS4_4SM904GMMA31MMA_64x256x32_F32E4M3E4M3_SS_TNILNSP_7ScaleInE1ELSR_1EEEEEENS4_6LayoutINS5_IJSB_SC_SC_EEENS5_IJSC_NSA_ILi0EEESW_EEEEENS5_IJNS4_10UnderscoreESZ_SZ_EEEEENS4_23SM90_TMA_LOAD_MULTICASTENS4_14ComposedLayoutINS4_7SwizzleILi2ELi4ELi3EEENS4_18smem_ptr_flag_bitsILi8EEENSU_INS5_IJNSA_ILi8EEESI_EEENS5_IJSI_SC_EEEEEEEvNS4_8identityES12_S1C_vS1D_EENS_8epilogue10collective6detail29Sm90TmaWarpSpecializedAdapterINS1G_15DefaultEpilogueISK_SL_SL_NS1F_6thread17LinearCombinationISK_Li1EffLNS1K_9ScaleType4KindE0ELNS_15FloatRoundStyleE2ESK_EENS1_15EpilogueDefaultEEEEEvvEEEEvNT_6ParamsE,"a",@progbits
	.sectionflags	@""
	.align	4
.nv.constant0._ZN7cutlass13device_kernelINS_4gemm6kernel13GemmUniversalIN4cute5tupleIJiiiiEEENS1_10collective13CollectiveMmaINS1_37MainloopSm90TmaGmmaWarpSpecializedFP8ILi3ENS5_IJNS4_1CILi2EEESB_NSA_ILi1EEEEEENS1_35KernelTmaWarpSpecializedCooperativeEEENS5_IJNSA_ILi128EEENSA_ILi256EEENSA_ILi64EEEEEENS_12float_e4m3_tENS5_IJlSC_lEEESK_SL_NS4_8TiledMMAINS4_8MMA_AtomIJNS4_4SM904GMMA31MMA_64x256x32_F32E4M3E4M3_SS_TNILNSP_7ScaleInE1ELSR_1EEEEEENS4_6LayoutINS5_IJSB_SC_SC_EEENS5_IJSC_NSA_ILi0EEESW_EEEEENS5_IJNS4_10UnderscoreESZ_SZ_EEEEENS4_23SM90_TMA_LOAD_MULTICASTENS4_14ComposedLayoutINS4_7SwizzleILi2ELi4ELi3EEENS4_18smem_ptr_flag_bitsILi8EEENSU_INS5_IJNSA_ILi8EEESI_EEENS5_IJSI_SC_EEEEEEEvNS4_8identityES12_S1C_vS1D_EENS_8epilogue10collective6detail29Sm90TmaWarpSpecializedAdapterINS1G_15DefaultEpilogueISK_SL_SL_NS1F_6thread17LinearCombinationISK_Li1EffLNS1K_9ScaleType4KindE0ELNS_15FloatRoundStyleE2ESK_EENS1_15EpilogueDefaultEEEEEvvEEEEvNT_6ParamsE:
	.zero		1664


//--------------------- SYMBOLS --------------------------

	.type		.nv.reservedSmem.offset0,@object
	.size		.nv.reservedSmem.offset0,0x4
